//
// Generated by NVIDIA NVVM Compiler
//
// Compiler Build ID: CL-36424714
// Cuda compilation tools, release 13.0, V13.0.88
// Based on NVVM 20.0.0
//

.version 9.0
.target sm_100
.address_size 64

	// .globl	_Z14convert_to_hsvP6uchar4P6float4ii
// _ZZ21compute_hue_histogramP6float4PjiiE16cached_histogram has been demoted
// _ZZ14draw_histogramPjP6uchar4E3max has been demoted

.visible .entry _Z14convert_to_hsvP6uchar4P6float4ii(
	.param .u64 .ptr .align 1 _Z14convert_to_hsvP6uchar4P6float4ii_param_0,
	.param .u64 .ptr .align 1 _Z14convert_to_hsvP6uchar4P6float4ii_param_1,
	.param .u32 _Z14convert_to_hsvP6uchar4P6float4ii_param_2,
	.param .u32 _Z14convert_to_hsvP6uchar4P6float4ii_param_3
)
{
	.reg .pred 	%p<9>;
	.reg .b16 	%rs<9>;
	.reg .b32 	%r<19>;
	.reg .b32 	%f<34>;
	.reg .b64 	%rd<9>;

	ld.param.u64 	%rd1, [_Z14convert_to_hsvP6uchar4P6float4ii_param_0];
	ld.param.u64 	%rd2, [_Z14convert_to_hsvP6uchar4P6float4ii_param_1];
	ld.param.u32 	%r4, [_Z14convert_to_hsvP6uchar4P6float4ii_param_2];
	ld.param.u32 	%r5, [_Z14convert_to_hsvP6uchar4P6float4ii_param_3];
	mov.u32 	%r7, %tid.x;
	mov.u32 	%r8, %ctaid.x;
	mov.u32 	%r9, %ntid.x;
	mad.lo.s32 	%r1, %r8, %r9, %r7;
	mov.u32 	%r10, %tid.y;
	mov.u32 	%r11, %ctaid.y;
	mov.u32 	%r12, %ntid.y;
	mad.lo.s32 	%r13, %r11, %r12, %r10;
	setp.ge.s32 	%p1, %r1, %r4;
	setp.ge.s32 	%p2, %r13, %r5;
	or.pred  	%p3, %p1, %p2;
	mov.f32 	%f32, 0f00000000;
	@%p3 bra 	$L__BB0_9;
	cvta.to.global.u64 	%rd3, %rd1;
	mad.lo.s32 	%r3, %r4, %r13, %r1;
	mul.wide.s32 	%rd4, %r3, 4;
	add.s64 	%rd5, %rd3, %rd4;
	ld.global.u32 	%r14, [%rd5];
	bfe.u32 	%r15, %r14, 24, 8;
	cvt.u16.u32 	%rs1, %r15;
	bfe.u32 	%r16, %r14, 0, 8;
	cvt.u16.u32 	%rs2, %r16;
	and.b16  	%rs3, %rs2, 255;
	bfe.u32 	%r17, %r14, 8, 8;
	cvt.u16.u32 	%rs4, %r17;
	and.b16  	%rs5, %rs4, 255;
	bfe.u32 	%r18, %r14, 16, 8;
	cvt.u16.u32 	%rs6, %r18;
	and.b16  	%rs7, %rs6, 255;
	cvt.rn.f32.u16 	%f13, %rs3;
	div.rn.f32 	%f1, %f13, 0f437F0000;
	cvt.rn.f32.u16 	%f14, %rs5;
	div.rn.f32 	%f2, %f14, 0f437F0000;
	cvt.rn.f32.u16 	%f15, %rs7;
	div.rn.f32 	%f3, %f15, 0f437F0000;
	max.f32 	%f16, %f2, %f3;
	max.f32 	%f4, %f1, %f16;
	min.f32 	%f17, %f2, %f3;
	min.f32 	%f18, %f1, %f17;
	sub.f32 	%f5, %f4, %f18;
	setp.eq.f32 	%p4, %f4, 0f00000000;
	mov.f32 	%f33, 0f00000000;
	@%p4 bra 	$L__BB0_8;
	div.rn.f32 	%f33, %f5, %f4;
	setp.lt.f32 	%p5, %f5, 0f3A83126F;
	@%p5 bra 	$L__BB0_8;
	setp.neu.f32 	%p6, %f4, %f1;
	@%p6 bra 	$L__BB0_5;
	sub.f32 	%f26, %f2, %f3;
	mul.f32 	%f27, %f26, 0f42700000;
	div.rn.f32 	%f28, %f27, %f5;
	setp.lt.f32 	%p8, %f28, 0f00000000;
	add.f32 	%f29, %f28, 0f43B40000;
	selp.f32 	%f32, %f29, %f28, %p8;
	bra.uni 	$L__BB0_8;
$L__BB0_5:
	setp.neu.f32 	%p7, %f4, %f2;
	@%p7 bra 	$L__BB0_7;
	sub.f32 	%f23, %f3, %f1;
	div.rn.f32 	%f24, %f23, %f5;
	add.f32 	%f25, %f24, 0f40000000;
	mul.f32 	%f32, %f25, 0f42700000;
	bra.uni 	$L__BB0_8;
$L__BB0_7:
	sub.f32 	%f20, %f1, %f2;
	div.rn.f32 	%f21, %f20, %f5;
	add.f32 	%f22, %f21, 0f40800000;
	mul.f32 	%f32, %f22, 0f42700000;
$L__BB0_8:
	and.b16  	%rs8, %rs1, 255;
	cvt.rn.f32.u16 	%f30, %rs8;
	cvta.to.global.u64 	%rd6, %rd2;
	mul.wide.s32 	%rd7, %r3, 16;
	add.s64 	%rd8, %rd6, %rd7;
	st.global.v4.f32 	[%rd8], {%f32, %f33, %f4, %f30};
$L__BB0_9:
	ret;

}
	// .globl	_Z14convert_to_rgbP6float4P6uchar4ii
.visible .entry _Z14convert_to_rgbP6float4P6uchar4ii(
	.param .u64 .ptr .align 1 _Z14convert_to_rgbP6float4P6uchar4ii_param_0,
	.param .u64 .ptr .align 1 _Z14convert_to_rgbP6float4P6uchar4ii_param_1,
	.param .u32 _Z14convert_to_rgbP6float4P6uchar4ii_param_2,
	.param .u32 _Z14convert_to_rgbP6float4P6uchar4ii_param_3
)
{
	.reg .pred 	%p<11>;
	.reg .b32 	%r<21>;
	.reg .b32 	%f<32>;
	.reg .b64 	%rd<9>;

	ld.param.u64 	%rd1, [_Z14convert_to_rgbP6float4P6uchar4ii_param_0];
	ld.param.u64 	%rd2, [_Z14convert_to_rgbP6float4P6uchar4ii_param_1];
	ld.param.u32 	%r4, [_Z14convert_to_rgbP6float4P6uchar4ii_param_2];
	ld.param.u32 	%r5, [_Z14convert_to_rgbP6float4P6uchar4ii_param_3];
	mov.u32 	%r7, %tid.x;
	mov.u32 	%r8, %ctaid.x;
	mov.u32 	%r9, %ntid.x;
	mad.lo.s32 	%r1, %r8, %r9, %r7;
	mov.u32 	%r10, %tid.y;
	mov.u32 	%r11, %ctaid.y;
	mov.u32 	%r12, %ntid.y;
	mad.lo.s32 	%r13, %r11, %r12, %r10;
	setp.ge.s32 	%p1, %r1, %r4;
	setp.ge.s32 	%p2, %r13, %r5;
	or.pred  	%p3, %p1, %p2;
	@%p3 bra 	$L__BB1_6;
	cvta.to.global.u64 	%rd3, %rd1;
	mad.lo.s32 	%r3, %r4, %r13, %r1;
	mul.wide.s32 	%rd4, %r3, 16;
	add.s64 	%rd5, %rd3, %rd4;
	ld.global.v4.f32 	{%f13, %f14, %f1, %f2}, [%rd5];
	div.rn.f32 	%f15, %f13, 0f42700000;
	cvt.rmi.f32.f32 	%f3, %f15;
	sub.f32 	%f16, %f15, %f3;
	mov.f32 	%f17, 0f3F800000;
	sub.f32 	%f18, %f17, %f14;
	mul.f32 	%f4, %f1, %f18;
	mul.f32 	%f19, %f14, %f16;
	sub.f32 	%f20, %f17, %f19;
	mul.f32 	%f5, %f1, %f20;
	sub.f32 	%f21, %f17, %f16;
	mul.f32 	%f22, %f14, %f21;
	sub.f32 	%f23, %f17, %f22;
	mul.f32 	%f6, %f1, %f23;
	setp.eq.f32 	%p4, %f3, 0f00000000;
	setp.eq.f32 	%p5, %f3, 0f40C00000;
	or.pred  	%p6, %p4, %p5;
	mov.f32 	%f29, %f6;
	mov.f32 	%f30, %f1;
	mov.f32 	%f31, %f4;
	@%p6 bra 	$L__BB1_5;
	setp.eq.f32 	%p7, %f3, 0f3F800000;
	mov.f32 	%f29, %f1;
	mov.f32 	%f30, %f5;
	mov.f32 	%f31, %f4;
	@%p7 bra 	$L__BB1_5;
	setp.eq.f32 	%p8, %f3, 0f40000000;
	mov.f32 	%f29, %f1;
	mov.f32 	%f30, %f4;
	mov.f32 	%f31, %f6;
	@%p8 bra 	$L__BB1_5;
	setp.eq.f32 	%p9, %f3, 0f40400000;
	setp.eq.f32 	%p10, %f3, 0f40800000;
	selp.f32 	%f24, %f6, %f1, %p10;
	selp.f32 	%f29, %f5, %f4, %p9;
	selp.f32 	%f30, %f4, %f24, %p9;
	selp.f32 	%f25, %f1, %f5, %p9;
	selp.f32 	%f31, %f1, %f25, %p10;
$L__BB1_5:
	mul.f32 	%f26, %f30, 0f437F0000;
	cvt.rni.u32.f32 	%r14, %f26;
	mul.f32 	%f27, %f29, 0f437F0000;
	cvt.rni.u32.f32 	%r15, %f27;
	mul.f32 	%f28, %f31, 0f437F0000;
	cvt.rni.u32.f32 	%r16, %f28;
	cvt.rni.u32.f32 	%r17, %f2;
	cvta.to.global.u64 	%rd6, %rd2;
	mul.wide.s32 	%rd7, %r3, 4;
	add.s64 	%rd8, %rd6, %rd7;
	prmt.b32 	%r18, %r16, %r17, 0x3340U;
	prmt.b32 	%r19, %r14, %r15, 0x3340U;
	prmt.b32 	%r20, %r19, %r18, 0x5410U;
	st.global.u32 	[%rd8], %r20;
$L__BB1_6:
	ret;

}
	// .globl	_Z21compute_hue_histogramP6float4Pjii
.visible .entry _Z21compute_hue_histogramP6float4Pjii(
	.param .u64 .ptr .align 1 _Z21compute_hue_histogramP6float4Pjii_param_0,
	.param .u64 .ptr .align 1 _Z21compute_hue_histogramP6float4Pjii_param_1,
	.param .u32 _Z21compute_hue_histogramP6float4Pjii_param_2,
	.param .u32 _Z21compute_hue_histogramP6float4Pjii_param_3
)
{
	.reg .pred 	%p<4>;
	.reg .b32 	%r<27>;
	.reg .b32 	%f<2>;
	.reg .b64 	%rd<9>;
	// demoted variable
	.shared .align 4 .b8 _ZZ21compute_hue_histogramP6float4PjiiE16cached_histogram[1440];
	ld.param.u64 	%rd1, [_Z21compute_hue_histogramP6float4Pjii_param_0];
	ld.param.u64 	%rd2, [_Z21compute_hue_histogramP6float4Pjii_param_1];
	ld.param.u32 	%r5, [_Z21compute_hue_histogramP6float4Pjii_param_2];
	ld.param.u32 	%r6, [_Z21compute_hue_histogramP6float4Pjii_param_3];
	mov.u32 	%r1, %tid.x;
	mov.u32 	%r8, %ctaid.x;
	mov.u32 	%r9, %ntid.x;
	mad.lo.s32 	%r2, %r8, %r9, %r1;
	mov.u32 	%r10, %tid.y;
	mov.u32 	%r11, %ctaid.y;
	mov.u32 	%r12, %ntid.y;
	mad.lo.s32 	%r13, %r11, %r12, %r10;
	shl.b32 	%r14, %r1, 2;
	mov.u32 	%r15, _ZZ21compute_hue_histogramP6float4PjiiE16cached_histogram;
	add.s32 	%r4, %r15, %r14;
	mov.b32 	%r16, 0;
	st.shared.u32 	[%r4], %r16;
	setp.ge.s32 	%p1, %r2, %r5;
	setp.ge.s32 	%p2, %r13, %r6;
	or.pred  	%p3, %p1, %p2;
	@%p3 bra 	$L__BB2_2;
	cvta.to.global.u64 	%rd3, %rd1;
	mad.lo.s32 	%r17, %r5, %r13, %r2;
	mul.wide.s32 	%rd4, %r17, 16;
	add.s64 	%rd5, %rd3, %rd4;
	ld.global.f32 	%f1, [%rd5];
	cvt.rzi.s32.f32 	%r18, %f1;
	min.s32 	%r19, %r18, 359;
	max.s32 	%r20, %r19, 0;
	shl.b32 	%r21, %r20, 2;
	add.s32 	%r23, %r15, %r21;
	atom.shared.add.u32 	%r24, [%r23], 1;
$L__BB2_2:
	cvta.to.global.u64 	%rd6, %rd2;
	bar.sync 	0;
	mul.wide.u32 	%rd7, %r1, 4;
	add.s64 	%rd8, %rd6, %rd7;
	ld.shared.u32 	%r25, [%r4];
	atom.global.add.u32 	%r26, [%rd8], %r25;
	ret;

}
	// .globl	_Z14draw_histogramPjP6uchar4
.visible .entry _Z14draw_histogramPjP6uchar4(
	.param .u64 .ptr .align 1 _Z14draw_histogramPjP6uchar4_param_0,
	.param .u64 .ptr .align 1 _Z14draw_histogramPjP6uchar4_param_1
)
{
	.local .align 4 .b8 	__local_depot3[8];
	.reg .b64 	%SP;
	.reg .b64 	%SPL;
	.reg .pred 	%p<34>;
	.reg .b16 	%rs<9>;
	.reg .b32 	%r<134>;
	.reg .b32 	%f<30>;
	.reg .b64 	%rd<71>;
	// demoted variable
	.shared .align 4 .u32 _ZZ14draw_histogramPjP6uchar4E3max;
	mov.u64 	%SPL, __local_depot3;
	ld.param.u64 	%rd9, [_Z14draw_histogramPjP6uchar4_param_0];
	ld.param.u64 	%rd8, [_Z14draw_histogramPjP6uchar4_param_1];
	cvta.to.global.u64 	%rd10, %rd9;
	add.u64 	%rd70, %SPL, 0;
	add.u64 	%rd2, %SPL, 4;
	mov.u32 	%r1, %tid.x;
	mul.wide.u32 	%rd13, %r1, 4;
	add.s64 	%rd14, %rd10, %rd13;
	ld.global.u32 	%r2, [%rd14];
	setp.ne.s32 	%p1, %r1, 0;
	@%p1 bra 	$L__BB3_2;
	st.shared.u32 	[_ZZ14draw_histogramPjP6uchar4E3max], %r2;
$L__BB3_2:
	atom.shared.max.u32 	%r6, [_ZZ14draw_histogramPjP6uchar4E3max], %r2;
	bar.sync 	0;
	mul.lo.s32 	%r7, %r2, 250;
	ld.shared.u32 	%r8, [_ZZ14draw_histogramPjP6uchar4E3max];
	div.u32 	%r3, %r7, %r8;
	cvt.rn.f32.u32 	%f12, %r1;
	div.rn.f32 	%f13, %f12, 0f42700000;
	cvt.rmi.f32.f32 	%f1, %f13;
	sub.f32 	%f14, %f13, %f1;
	mov.f32 	%f10, 0f3F800000;
	sub.f32 	%f2, %f10, %f14;
	add.f32 	%f15, %f14, 0fBF800000;
	add.f32 	%f3, %f15, 0f3F800000;
	setp.eq.f32 	%p2, %f1, 0f00000000;
	setp.eq.f32 	%p3, %f1, 0f40C00000;
	or.pred  	%p4, %p2, %p3;
	mov.f32 	%f29, 0f00000000;
	mov.f32 	%f27, %f3;
	mov.f32 	%f28, %f10;
	@%p4 bra 	$L__BB3_6;
	setp.eq.f32 	%p5, %f1, 0f3F800000;
	mov.f32 	%f27, %f10;
	mov.f32 	%f28, %f2;
	@%p5 bra 	$L__BB3_6;
	setp.eq.f32 	%p6, %f1, 0f40000000;
	mov.f32 	%f28, 0f00000000;
	mov.f32 	%f27, %f10;
	mov.f32 	%f29, %f3;
	@%p6 bra 	$L__BB3_6;
	setp.eq.f32 	%p7, %f1, 0f40400000;
	setp.eq.f32 	%p8, %f1, 0f40800000;
	selp.f32 	%f20, %f3, 0f3F800000, %p8;
	selp.f32 	%f27, %f2, 0f00000000, %p7;
	selp.f32 	%f28, 0f00000000, %f20, %p7;
	selp.f32 	%f21, 0f3F800000, %f2, %p7;
	selp.f32 	%f29, 0f3F800000, %f21, %p8;
$L__BB3_6:
	mul.f32 	%f22, %f28, 0f437F0000;
	cvt.rni.u32.f32 	%r10, %f22;
	mul.f32 	%f23, %f27, 0f437F0000;
	cvt.rni.u32.f32 	%r11, %f23;
	mul.f32 	%f24, %f29, 0f437F0000;
	cvt.rni.u32.f32 	%r12, %f24;
	prmt.b32 	%r13, %r10, %r11, 0x3340U;
	prmt.b32 	%r14, %r12, 65535, 0x3340U;
	prmt.b32 	%r15, %r13, %r14, 0x5410U;
	st.local.u32 	[%rd70], %r15;
	mov.b32 	%r16, -16777216;
	st.local.u32 	[%rd2], %r16;
	cvta.to.global.u64 	%rd16, %rd8;
	add.s64 	%rd17, %rd13, %rd16;
	add.s64 	%rd69, %rd17, 345600;
	mov.b32 	%r133, 0;
$L__BB3_7:
	ld.local.u32 	%r17, [%rd70];
	bfe.u32 	%r18, %r17, 0, 8;
	cvt.u16.u32 	%rs1, %r18;
	st.global.u32 	[%rd69+21600], %r17;
	setp.gt.u32 	%p9, %r133, %r3;
	selp.b16 	%rs2, 0, %rs1, %p9;
	selp.b64 	%rd18, %rd2, %rd70, %p9;
	ld.local.v2.u8 	{%rs3, %rs4}, [%rd18+2];
	cvt.u32.u16 	%r19, %rs4;
	cvt.u32.u16 	%r20, %rs3;
	prmt.b32 	%r21, %r20, %r19, 0x3340U;
	ld.local.u8 	%r22, [%rd18+1];
	cvt.u32.u16 	%r23, %rs2;
	prmt.b32 	%r24, %r23, %r22, 0x3340U;
	prmt.b32 	%r25, %r24, %r21, 0x5410U;
	st.global.u32 	[%rd69+20160], %r25;
	setp.lt.u32 	%p10, %r133, %r3;
	selp.b64 	%rd19, %rd70, %rd2, %p10;
	ld.local.u32 	%r26, [%rd19];
	bfe.u32 	%r27, %r26, 0, 8;
	cvt.u16.u32 	%rs5, %r27;
	st.global.u32 	[%rd69+18720], %r26;
	add.s32 	%r28, %r133, 2;
	setp.le.u32 	%p11, %r28, %r3;
	selp.b16 	%rs6, %rs5, 0, %p11;
	selp.b64 	%rd20, %rd70, %rd2, %p11;
	selp.b64 	%rd21, %rd20, %rd2, %p10;
	ld.local.v2.u8 	{%rs7, %rs8}, [%rd21+2];
	cvt.u32.u16 	%r29, %rs8;
	cvt.u32.u16 	%r30, %rs7;
	prmt.b32 	%r31, %r30, %r29, 0x3340U;
	ld.local.u8 	%r32, [%rd21+1];
	cvt.u32.u16 	%r33, %rs6;
	prmt.b32 	%r34, %r33, %r32, 0x3340U;
	prmt.b32 	%r35, %r34, %r31, 0x5410U;
	st.global.u32 	[%rd69+17280], %r35;
	add.s32 	%r36, %r133, 3;
	setp.gt.u32 	%p12, %r36, %r3;
	selp.b64 	%rd22, %rd2, %rd19, %p12;
	selp.b64 	%rd23, %rd2, %rd70, %p12;
	selp.b64 	%rd24, %rd23, %rd2, %p10;
	ld.local.u8 	%r37, [%rd24+3];
	ld.local.u8 	%r38, [%rd24+2];
	prmt.b32 	%r39, %r38, %r37, 0x3340U;
	ld.local.u8 	%r40, [%rd24+1];
	ld.local.u8 	%r41, [%rd22];
	prmt.b32 	%r42, %r41, %r40, 0x3340U;
	prmt.b32 	%r43, %r42, %r39, 0x5410U;
	st.global.u32 	[%rd69+15840], %r43;
	add.s32 	%r44, %r133, 4;
	setp.gt.u32 	%p13, %r44, %r3;
	selp.b64 	%rd25, %rd2, %rd22, %p13;
	or.pred  	%p14, %p12, %p13;
	selp.b64 	%rd26, %rd2, %rd70, %p14;
	selp.b64 	%rd27, %rd26, %rd2, %p10;
	ld.local.u8 	%r45, [%rd27+3];
	ld.local.u8 	%r46, [%rd27+2];
	prmt.b32 	%r47, %r46, %r45, 0x3340U;
	ld.local.u8 	%r48, [%rd27+1];
	ld.local.u8 	%r49, [%rd25];
	prmt.b32 	%r50, %r49, %r48, 0x3340U;
	prmt.b32 	%r51, %r50, %r47, 0x5410U;
	st.global.u32 	[%rd69+14400], %r51;
	add.s32 	%r52, %r133, 5;
	setp.gt.u32 	%p15, %r52, %r3;
	selp.b64 	%rd28, %rd2, %rd25, %p15;
	or.pred  	%p16, %p13, %p15;
	selp.b64 	%rd29, %rd2, %rd70, %p16;
	selp.b64 	%rd30, %rd29, %rd2, %p10;
	ld.local.u8 	%r53, [%rd30+3];
	ld.local.u8 	%r54, [%rd30+2];
	prmt.b32 	%r55, %r54, %r53, 0x3340U;
	ld.local.u8 	%r56, [%rd30+1];
	ld.local.u8 	%r57, [%rd28];
	prmt.b32 	%r58, %r57, %r56, 0x3340U;
	prmt.b32 	%r59, %r58, %r55, 0x5410U;
	st.global.u32 	[%rd69+12960], %r59;
	add.s32 	%r60, %r133, 6;
	setp.gt.u32 	%p17, %r60, %r3;
	selp.b64 	%rd31, %rd2, %rd28, %p17;
	or.pred  	%p18, %p15, %p17;
	selp.b64 	%rd32, %rd2, %rd70, %p18;
	selp.b64 	%rd33, %rd32, %rd2, %p10;
	ld.local.u8 	%r61, [%rd33+3];
	ld.local.u8 	%r62, [%rd33+2];
	prmt.b32 	%r63, %r62, %r61, 0x3340U;
	ld.local.u8 	%r64, [%rd33+1];
	ld.local.u8 	%r65, [%rd31];
	prmt.b32 	%r66, %r65, %r64, 0x3340U;
	prmt.b32 	%r67, %r66, %r63, 0x5410U;
	st.global.u32 	[%rd69+11520], %r67;
	add.s32 	%r68, %r133, 7;
	setp.gt.u32 	%p19, %r68, %r3;
	selp.b64 	%rd34, %rd2, %rd31, %p19;
	or.pred  	%p20, %p17, %p19;
	selp.b64 	%rd35, %rd2, %rd19, %p20;
	selp.b64 	%rd36, %rd2, %rd35, %p15;
	selp.b64 	%rd37, %rd2, %rd36, %p14;
	ld.local.u8 	%r69, [%rd37+3];
	ld.local.u8 	%r70, [%rd37+2];
	prmt.b32 	%r71, %r70, %r69, 0x3340U;
	ld.local.u8 	%r72, [%rd37+1];
	ld.local.u8 	%r73, [%rd34];
	prmt.b32 	%r74, %r73, %r72, 0x3340U;
	prmt.b32 	%r75, %r74, %r71, 0x5410U;
	st.global.u32 	[%rd69+10080], %r75;
	add.s32 	%r76, %r133, 8;
	setp.gt.u32 	%p21, %r76, %r3;
	selp.b64 	%rd38, %rd2, %rd34, %p21;
	or.pred  	%p22, %p19, %p21;
	selp.b64 	%rd39, %rd2, %rd22, %p22;
	selp.b64 	%rd40, %rd2, %rd39, %p17;
	selp.b64 	%rd41, %rd2, %rd40, %p16;
	ld.local.u8 	%r77, [%rd41+3];
	ld.local.u8 	%r78, [%rd41+2];
	prmt.b32 	%r79, %r78, %r77, 0x3340U;
	ld.local.u8 	%r80, [%rd41+1];
	ld.local.u8 	%r81, [%rd38];
	prmt.b32 	%r82, %r81, %r80, 0x3340U;
	prmt.b32 	%r83, %r82, %r79, 0x5410U;
	st.global.u32 	[%rd69+8640], %r83;
	add.s32 	%r84, %r133, 9;
	setp.gt.u32 	%p23, %r84, %r3;
	selp.b64 	%rd42, %rd2, %rd38, %p23;
	or.pred  	%p24, %p21, %p23;
	selp.b64 	%rd43, %rd2, %rd25, %p24;
	selp.b64 	%rd44, %rd2, %rd43, %p19;
	selp.b64 	%rd45, %rd2, %rd44, %p18;
	ld.local.u8 	%r85, [%rd45+3];
	ld.local.u8 	%r86, [%rd45+2];
	prmt.b32 	%r87, %r86, %r85, 0x3340U;
	ld.local.u8 	%r88, [%rd45+1];
	ld.local.u8 	%r89, [%rd42];
	prmt.b32 	%r90, %r89, %r88, 0x3340U;
	prmt.b32 	%r91, %r90, %r87, 0x5410U;
	st.global.u32 	[%rd69+7200], %r91;
	add.s32 	%r92, %r133, 10;
	setp.gt.u32 	%p25, %r92, %r3;
	selp.b64 	%rd46, %rd2, %rd42, %p25;
	or.pred  	%p26, %p23, %p25;
	selp.b64 	%rd47, %rd2, %rd28, %p26;
	selp.b64 	%rd48, %rd2, %rd47, %p21;
	selp.b64 	%rd49, %rd2, %rd48, %p20;
	ld.local.u8 	%r93, [%rd49+3];
	ld.local.u8 	%r94, [%rd49+2];
	prmt.b32 	%r95, %r94, %r93, 0x3340U;
	ld.local.u8 	%r96, [%rd49+1];
	ld.local.u8 	%r97, [%rd46];
	prmt.b32 	%r98, %r97, %r96, 0x3340U;
	prmt.b32 	%r99, %r98, %r95, 0x5410U;
	st.global.u32 	[%rd69+5760], %r99;
	add.s32 	%r100, %r133, 11;
	setp.gt.u32 	%p27, %r100, %r3;
	selp.b64 	%rd50, %rd2, %rd46, %p27;
	or.pred  	%p28, %p25, %p27;
	selp.b64 	%rd51, %rd2, %rd31, %p28;
	selp.b64 	%rd52, %rd2, %rd51, %p23;
	selp.b64 	%rd53, %rd2, %rd52, %p22;
	ld.local.u8 	%r101, [%rd53+3];
	ld.local.u8 	%r102, [%rd53+2];
	prmt.b32 	%r103, %r102, %r101, 0x3340U;
	ld.local.u8 	%r104, [%rd53+1];
	ld.local.u8 	%r105, [%rd50];
	prmt.b32 	%r106, %r105, %r104, 0x3340U;
	prmt.b32 	%r107, %r106, %r103, 0x5410U;
	st.global.u32 	[%rd69+4320], %r107;
	add.s32 	%r108, %r133, 12;
	setp.gt.u32 	%p29, %r108, %r3;
	selp.b64 	%rd54, %rd2, %rd50, %p29;
	selp.b64 	%rd55, %rd2, %rd34, %p29;
	selp.b64 	%rd56, %rd2, %rd55, %p27;
	selp.b64 	%rd57, %rd2, %rd56, %p25;
	selp.b64 	%rd58, %rd2, %rd57, %p24;
	ld.local.u8 	%r109, [%rd58+3];
	ld.local.u8 	%r110, [%rd58+2];
	prmt.b32 	%r111, %r110, %r109, 0x3340U;
	ld.local.u8 	%r112, [%rd58+1];
	ld.local.u8 	%r113, [%rd54];
	prmt.b32 	%r114, %r113, %r112, 0x3340U;
	prmt.b32 	%r115, %r114, %r111, 0x5410U;
	st.global.u32 	[%rd69+2880], %r115;
	add.s32 	%r116, %r133, 13;
	setp.gt.u32 	%p30, %r116, %r3;
	selp.b64 	%rd59, %rd2, %rd54, %p30;
	selp.b64 	%rd60, %rd2, %rd38, %p30;
	selp.b64 	%rd61, %rd2, %rd60, %p29;
	selp.b64 	%rd62, %rd2, %rd61, %p27;
	selp.b64 	%rd63, %rd2, %rd62, %p26;
	ld.local.u8 	%r117, [%rd63+3];
	ld.local.u8 	%r118, [%rd63+2];
	prmt.b32 	%r119, %r118, %r117, 0x3340U;
	ld.local.u8 	%r120, [%rd63+1];
	ld.local.u8 	%r121, [%rd59];
	prmt.b32 	%r122, %r121, %r120, 0x3340U;
	prmt.b32 	%r123, %r122, %r119, 0x5410U;
	st.global.u32 	[%rd69+1440], %r123;
	add.s32 	%r124, %r133, 14;
	setp.gt.u32 	%p31, %r124, %r3;
	selp.b64 	%rd64, %rd2, %rd59, %p31;
	selp.b64 	%rd65, %rd2, %rd42, %p31;
	selp.b64 	%rd66, %rd2, %rd65, %p30;
	selp.b64 	%rd67, %rd2, %rd66, %p29;
	selp.b64 	%rd68, %rd2, %rd67, %p28;
	ld.local.u8 	%r125, [%rd68+3];
	ld.local.u8 	%r126, [%rd68+2];
	prmt.b32 	%r127, %r126, %r125, 0x3340U;
	ld.local.u8 	%r128, [%rd68+1];
	ld.local.u8 	%r129, [%rd64];
	prmt.b32 	%r130, %r129, %r128, 0x3340U;
	prmt.b32 	%r131, %r130, %r127, 0x5410U;
	st.global.u32 	[%rd69], %r131;
	add.s32 	%r132, %r133, 15;
	setp.gt.u32 	%p32, %r132, %r3;
	selp.b64 	%rd70, %rd2, %rd64, %p32;
	add.s64 	%rd69, %rd69, -23040;
	add.s32 	%r133, %r133, 16;
	setp.ne.s32 	%p33, %r133, 256;
	@%p33 bra 	$L__BB3_7;
	ret;

}


// ===== COMPILED SASS (sm_100) =====

	.target	sm_100

	.elftype	@"ET_EXEC"


//--------------------- .note.nv.tkinfo           --------------------------
	.section	.note.nv.tkinfo,"",@"SHT_NOTE"
	.sectionflags	@"SHF_NOTE_NV_TKINFO"
	.tkinfo
        /*0018*/ 	.word	0x00000002
        /*0030*/ 	.string	""
        /*0030*/ 	.string	"ptxas"
        /*0030*/ 	.string	"Cuda compilation tools, release 13.0, V13.0.88"
        /*0030*/ 	.string	"Build cuda_13.0.r13.0/compiler.36424714_0"
        /*0030*/ 	.string	"-arch sm_100 -m 64 "



//--------------------- .note.nv.cuinfo           --------------------------
	.section	.note.nv.cuinfo,"",@"SHT_NOTE"
	.sectionflags	@"SHF_NOTE_NV_CUINFO"
        /*0018*/ 	.short	0x0002
        /*001a*/ 	.short	0x0064
        /*001c*/ 	.short	0x0082
	.zero		2


//--------------------- .nv.info                  --------------------------
	.section	.nv.info,"",@"SHT_CUDA_INFO"
	.align	4


	//----- nvinfo : EIATTR_REGCOUNT
	.align		4
        /*0000*/ 	.byte	0x04, 0x2f
        /*0002*/ 	.short	(.L_1 - .L_0)
	.align		4
.L_0:
        /*0004*/ 	.word	index@(_Z14convert_to_hsvP6uchar4P6float4ii)
        /*0008*/ 	.word	0x00000016


	//----- nvinfo : EIATTR_FRAME_SIZE
	.align		4
.L_1:
        /*000c*/ 	.byte	0x04, 0x11
        /*000e*/ 	.short	(.L_3 - .L_2)
	.align		4
.L_2:
        /*0010*/ 	.word	index@($__internal_2_$__cuda_sm3x_div_rn_noftz_f32_slowpath)
        /*0014*/ 	.word	0x00000000


	//----- nvinfo : EIATTR_FRAME_SIZE
	.align		4
.L_3:
        /*0018*/ 	.byte	0x04, 0x11
        /*001a*/ 	.short	(.L_5 - .L_4)
	.align		4
.L_4:
        /*001c*/ 	.word	index@(_Z14convert_to_hsvP6uchar4P6float4ii)
        /*0020*/ 	.word	0x00000000


	//----- nvinfo : EIATTR_REGCOUNT
	.align		4
.L_5:
        /*0024*/ 	.byte	0x04, 0x2f
        /*0026*/ 	.short	(.L_7 - .L_6)
	.align		4
.L_6:
        /*0028*/ 	.word	index@(_Z14convert_to_rgbP6float4P6uchar4ii)
        /*002c*/ 	.word	0x00000010


	//----- nvinfo : EIATTR_FRAME_SIZE
	.align		4
.L_7:
        /*0030*/ 	.byte	0x04, 0x11
        /*0032*/ 	.short	(.L_9 - .L_8)
	.align		4
.L_8:
        /*0034*/ 	.word	index@($__internal_1_$__cuda_sm3x_div_rn_noftz_f32_slowpath)
        /*0038*/ 	.word	0x00000000


	//----- nvinfo : EIATTR_FRAME_SIZE
	.align		4
.L_9:
        /*003c*/ 	.byte	0x04, 0x11
        /*003e*/ 	.short	(.L_11 - .L_10)
	.align		4
.L_10:
        /*0040*/ 	.word	index@(_Z14convert_to_rgbP6float4P6uchar4ii)
        /*0044*/ 	.word	0x00000000


	//----- nvinfo : EIATTR_REGCOUNT
	.align		4
.L_11:
        /*0048*/ 	.byte	0x04, 0x2f
        /*004a*/ 	.short	(.L_13 - .L_12)
	.align		4
.L_12:
        /*004c*/ 	.word	index@(_Z21compute_hue_histogramP6float4Pjii)
        /*0050*/ 	.word	0x0000000a


	//----- nvinfo : EIATTR_FRAME_SIZE
	.align		4
.L_13:
        /*0054*/ 	.byte	0x04, 0x11
        /*0056*/ 	.short	(.L_15 - .L_14)
	.align		4
.L_14:
        /*0058*/ 	.word	index@(_Z21compute_hue_histogramP6float4Pjii)
        /*005c*/ 	.word	0x00000000


	//----- nvinfo : EIATTR_REGCOUNT
	.align		4
.L_15:
        /*0060*/ 	.byte	0x04, 0x2f
        /*0062*/ 	.short	(.L_17 - .L_16)
	.align		4
.L_16:
        /*0064*/ 	.word	index@(_Z14draw_histogramPjP6uchar4)
        /*0068*/ 	.word	0x00000020


	//----- nvinfo : EIATTR_FRAME_SIZE
	.align		4
.L_17:
        /*006c*/ 	.byte	0x04, 0x11
        /*006e*/ 	.short	(.L_19 - .L_18)
	.align		4
.L_18:
        /*0070*/ 	.word	index@($__internal_0_$__cuda_sm3x_div_rn_noftz_f32_slowpath)
        /*0074*/ 	.word	0x00000008


	//----- nvinfo : EIATTR_FRAME_SIZE
	.align		4
.L_19:
        /*0078*/ 	.byte	0x04, 0x11
        /*007a*/ 	.short	(.L_21 - .L_20)
	.align		4
.L_20:
        /*007c*/ 	.word	index@(_Z14draw_histogramPjP6uchar4)
        /*0080*/ 	.word	0x00000008


	//----- nvinfo : EIATTR_MIN_STACK_SIZE
	.align		4
.L_21:
        /*0084*/ 	.byte	0x04, 0x12
        /*0086*/ 	.short	(.L_23 - .L_22)
	.align		4
.L_22:
        /*0088*/ 	.word	index@(_Z14draw_histogramPjP6uchar4)
        /*008c*/ 	.word	0x00000008


	//----- nvinfo : EIATTR_MIN_STACK_SIZE
	.align		4
.L_23:
        /*0090*/ 	.byte	0x04, 0x12
        /*0092*/ 	.short	(.L_25 - .L_24)
	.align		4
.L_24:
        /*0094*/ 	.word	index@(_Z21compute_hue_histogramP6float4Pjii)
        /*0098*/ 	.word	0x00000000


	//----- nvinfo : EIATTR_MIN_STACK_SIZE
	.align		4
.L_25:
        /*009c*/ 	.byte	0x04, 0x12
        /*009e*/ 	.short	(.L_27 - .L_26)
	.align		4
.L_26:
        /*00a0*/ 	.word	index@(_Z14convert_to_rgbP6float4P6uchar4ii)
        /*00a4*/ 	.word	0x00000000


	//----- nvinfo : EIATTR_MIN_STACK_SIZE
	.align		4
.L_27:
        /*00a8*/ 	.byte	0x04, 0x12
        /*00aa*/ 	.short	(.L_29 - .L_28)
	.align		4
.L_28:
        /*00ac*/ 	.word	index@(_Z14convert_to_hsvP6uchar4P6float4ii)
        /*00b0*/ 	.word	0x00000000
.L_29:


//--------------------- .nv.compat                --------------------------
	.section	.nv.compat,"",@"SHT_CUDA_COMPAT_INFO"
	.align	4
        /*0000*/ 	.byte	0x02, 0x09, 0x00, 0x00, 0x02, 0x02, 0x01, 0x00, 0x02, 0x05, 0x05, 0x00, 0x03, 0x07, 0x01, 0x01
        /*0010*/ 	.byte	0x02, 0x03, 0x00, 0x00, 0x02, 0x06, 0x01, 0x00, 0x04, 0x0b, 0x08, 0x00, 0x01, 0x00, 0x00, 0x00
        /*0020*/ 	.byte	0x00, 0x00, 0x00, 0x00


//--------------------- .nv.info._Z14draw_histogramPjP6uchar4 --------------------------
	.section	.nv.info._Z14draw_histogramPjP6uchar4,"",@"SHT_CUDA_INFO"
	.sectionflags	@""
	.align	4


	//----- nvinfo : EIATTR_CUDA_API_VERSION
	.align		4
        /*0000*/ 	.byte	0x04, 0x37
        /*0002*/ 	.short	(.L_31 - .L_30)
.L_30:
        /*0004*/ 	.word	0x00000082


	//----- nvinfo : EIATTR_KPARAM_INFO
	.align		4
.L_31:
        /*0008*/ 	.byte	0x04, 0x17
        /*000a*/ 	.short	(.L_33 - .L_32)
.L_32:
        /*000c*/ 	.word	0x00000000
        /*0010*/ 	.short	0x0001
        /*0012*/ 	.short	0x0008
        /*0014*/ 	.byte	0x00, 0xf5, 0x21, 0x00


	//----- nvinfo : EIATTR_KPARAM_INFO
	.align		4
.L_33:
        /*0018*/ 	.byte	0x04, 0x17
        /*001a*/ 	.short	(.L_35 - .L_34)
.L_34:
        /*001c*/ 	.word	0x00000000
        /*0020*/ 	.short	0x0000
        /*0022*/ 	.short	0x0000
        /*0024*/ 	.byte	0x00, 0xf5, 0x21, 0x00


	//----- nvinfo : EIATTR_SPARSE_MMA_MASK
	.align		4
.L_35:
        /*0028*/ 	.byte	0x03, 0x50
        /*002a*/ 	.short	0x0000


	//----- nvinfo : EIATTR_MAXREG_COUNT
	.align		4
        /*002c*/ 	.byte	0x03, 0x1b
        /*002e*/ 	.short	0x00ff


	//----- nvinfo : EIATTR_NUM_BARRIERS
	.align		4
        /*0030*/ 	.byte	0x02, 0x4c
        /*0032*/ 	.byte	0x01
	.zero		1


	//----- nvinfo : EIATTR_MERCURY_ISA_VERSION
	.align		4
        /*0034*/ 	.byte	0x03, 0x5f
        /*0036*/ 	.short	0x0101


	//----- nvinfo : EIATTR_INT_WARP_WIDE_INSTR_OFFSETS
	.align		4
        /*0038*/ 	.byte	0x04, 0x31
        /*003a*/ 	.short	(.L_37 - .L_36)


	//   ....[0]....
.L_36:
        /*003c*/ 	.word	0x00000080


	//   ....[1]....
        /*0040*/ 	.word	0x00000100


	//----- nvinfo : EIATTR_VRC_CTA_INIT_COUNT
	.align		4
.L_37:
        /*0044*/ 	.byte	0x02, 0x4a
	.zero		1
	.zero		1


	//----- nvinfo : EIATTR_EXIT_INSTR_OFFSETS
	.align		4
        /*0048*/ 	.byte	0x04, 0x1c
        /*004a*/ 	.short	(.L_39 - .L_38)


	//   ....[0]....
.L_38:
        /*004c*/ 	.word	0x00001430


	//----- nvinfo : EIATTR_CRS_STACK_SIZE
	.align		4
.L_39:
        /*0050*/ 	.byte	0x04, 0x1e
        /*0052*/ 	.short	(.L_41 - .L_40)
.L_40:
        /*0054*/ 	.word	0x00000000


	//----- nvinfo : EIATTR_CBANK_PARAM_SIZE
	.align		4
.L_41:
        /*0058*/ 	.byte	0x03, 0x19
        /*005a*/ 	.short	0x0010


	//----- nvinfo : EIATTR_PARAM_CBANK
	.align		4
        /*005c*/ 	.byte	0x04, 0x0a
        /*005e*/ 	.short	(.L_43 - .L_42)
	.align		4
.L_42:
        /*0060*/ 	.word	index@(.nv.constant0._Z14draw_histogramPjP6uchar4)
        /*0064*/ 	.short	0x0380
        /*0066*/ 	.short	0x0010


	//----- nvinfo : EIATTR_SW_WAR
	.align		4
.L_43:
        /*0068*/ 	.byte	0x04, 0x36
        /*006a*/ 	.short	(.L_45 - .L_44)
.L_44:
        /*006c*/ 	.word	0x00000008
.L_45:


//--------------------- .nv.info._Z21compute_hue_histogramP6float4Pjii --------------------------
	.section	.nv.info._Z21compute_hue_histogramP6float4Pjii,"",@"SHT_CUDA_INFO"
	.sectionflags	@""
	.align	4


	//----- nvinfo : EIATTR_CUDA_API_VERSION
	.align		4
        /*0000*/ 	.byte	0x04, 0x37
        /*0002*/ 	.short	(.L_47 - .L_46)
.L_46:
        /*0004*/ 	.word	0x00000082


	//----- nvinfo : EIATTR_KPARAM_INFO
	.align		4
.L_47:
        /*0008*/ 	.byte	0x04, 0x17
        /*000a*/ 	.short	(.L_49 - .L_48)
.L_48:
        /*000c*/ 	.word	0x00000000
        /*0010*/ 	.short	0x0003
        /*0012*/ 	.short	0x0014
        /*0014*/ 	.byte	0x00, 0xf0, 0x11, 0x00


	//----- nvinfo : EIATTR_KPARAM_INFO
	.align		4
.L_49:
        /*0018*/ 	.byte	0x04, 0x17
        /*001a*/ 	.short	(.L_51 - .L_50)
.L_50:
        /*001c*/ 	.word	0x00000000
        /*0020*/ 	.short	0x0002
        /*0022*/ 	.short	0x0010
        /*0024*/ 	.byte	0x00, 0xf0, 0x11, 0x00


	//----- nvinfo : EIATTR_KPARAM_INFO
	.align		4
.L_51:
        /*0028*/ 	.byte	0x04, 0x17
        /*002a*/ 	.short	(.L_53 - .L_52)
.L_52:
        /*002c*/ 	.word	0x00000000
        /*0030*/ 	.short	0x0001
        /*0032*/ 	.short	0x0008
        /*0034*/ 	.byte	0x00, 0xf5, 0x21, 0x00


	//----- nvinfo : EIATTR_KPARAM_INFO
	.align		4
.L_53:
        /*0038*/ 	.byte	0x04, 0x17
        /*003a*/ 	.short	(.L_55 - .L_54)
.L_54:
        /*003c*/ 	.word	0x00000000
        /*0040*/ 	.short	0x0000
        /*0042*/ 	.short	0x0000
        /*0044*/ 	.byte	0x00, 0xf5, 0x21, 0x00


	//----- nvinfo : EIATTR_SPARSE_MMA_MASK
	.align		4
.L_55:
        /*0048*/ 	.byte	0x03, 0x50
        /*004a*/ 	.short	0x0000


	//----- nvinfo : EIATTR_MAXREG_COUNT
	.align		4
        /*004c*/ 	.byte	0x03, 0x1b
        /*004e*/ 	.short	0x00ff


	//----- nvinfo : EIATTR_NUM_BARRIERS
	.align		4
        /*0050*/ 	.byte	0x02, 0x4c
        /*0052*/ 	.byte	0x01
	.zero		1


	//----- nvinfo : EIATTR_MERCURY_ISA_VERSION
	.align		4
        /*0054*/ 	.byte	0x03, 0x5f
        /*0056*/ 	.short	0x0101


	//----- nvinfo : EIATTR_VRC_CTA_INIT_COUNT
	.align		4
        /*0058*/ 	.byte	0x02, 0x4a
	.zero		1
	.zero		1


	//----- nvinfo : EIATTR_EXIT_INSTR_OFFSETS
	.align		4
        /*005c*/ 	.byte	0x04, 0x1c
        /*005e*/ 	.short	(.L_57 - .L_56)


	//   ....[0]....
.L_56:
        /*0060*/ 	.word	0x00000220


	//----- nvinfo : EIATTR_CRS_STACK_SIZE
	.align		4
.L_57:
        /*0064*/ 	.byte	0x04, 0x1e
        /*0066*/ 	.short	(.L_59 - .L_58)
.L_58:
        /*0068*/ 	.word	0x00000000


	//----- nvinfo : EIATTR_CBANK_PARAM_SIZE
	.align		4
.L_59:
        /*006c*/ 	.byte	0x03, 0x19
        /*006e*/ 	.short	0x0018


	//----- nvinfo : EIATTR_PARAM_CBANK
	.align		4
        /*0070*/ 	.byte	0x04, 0x0a
        /*0072*/ 	.short	(.L_61 - .L_60)
	.align		4
.L_60:
        /*0074*/ 	.word	index@(.nv.constant0._Z21compute_hue_histogramP6float4Pjii)
        /*0078*/ 	.short	0x0380
        /*007a*/ 	.short	0x0018


	//----- nvinfo : EIATTR_SW_WAR
	.align		4
.L_61:
        /*007c*/ 	.byte	0x04, 0x36
        /*007e*/ 	.short	(.L_63 - .L_62)
.L_62:
        /*0080*/ 	.word	0x00000008
.L_63:


//--------------------- .nv.info._Z14convert_to_rgbP6float4P6uchar4ii --------------------------
	.section	.nv.info._Z14convert_to_rgbP6float4P6uchar4ii,"",@"SHT_CUDA_INFO"
	.sectionflags	@""
	.align	4


	//----- nvinfo : EIATTR_CUDA_API_VERSION
	.align		4
        /*0000*/ 	.byte	0x04, 0x37
        /*0002*/ 	.short	(.L_65 - .L_64)
.L_64:
        /*0004*/ 	.word	0x00000082


	//----- nvinfo : EIATTR_KPARAM_INFO
	.align		4
.L_65:
        /*0008*/ 	.byte	0x04, 0x17
        /*000a*/ 	.short	(.L_67 - .L_66)
.L_66:
        /*000c*/ 	.word	0x00000000
        /*0010*/ 	.short	0x0003
        /*0012*/ 	.short	0x0014
        /*0014*/ 	.byte	0x00, 0xf0, 0x11, 0x00


	//----- nvinfo : EIATTR_KPARAM_INFO
	.align		4
.L_67:
        /*0018*/ 	.byte	0x04, 0x17
        /*001a*/ 	.short	(.L_69 - .L_68)
.L_68:
        /*001c*/ 	.word	0x00000000
        /*0020*/ 	.short	0x0002
        /*0022*/ 	.short	0x0010
        /*0024*/ 	.byte	0x00, 0xf0, 0x11, 0x00


	//----- nvinfo : EIATTR_KPARAM_INFO
	.align		4
.L_69:
        /*0028*/ 	.byte	0x04, 0x17
        /*002a*/ 	.short	(.L_71 - .L_70)
.L_70:
        /*002c*/ 	.word	0x00000000
        /*0030*/ 	.short	0x0001
        /*0032*/ 	.short	0x0008
        /*0034*/ 	.byte	0x00, 0xf5, 0x21, 0x00


	//----- nvinfo : EIATTR_KPARAM_INFO
	.align		4
.L_71:
        /*0038*/ 	.byte	0x04, 0x17
        /*003a*/ 	.short	(.L_73 - .L_72)
.L_72:
        /*003c*/ 	.word	0x00000000
        /*0040*/ 	.short	0x0000
        /*0042*/ 	.short	0x0000
        /*0044*/ 	.byte	0x00, 0xf5, 0x21, 0x00


	//----- nvinfo : EIATTR_SPARSE_MMA_MASK
	.align		4
.L_73:
        /*0048*/ 	.byte	0x03, 0x50
        /*004a*/ 	.short	0x0000


	//----- nvinfo : EIATTR_MAXREG_COUNT
	.align		4
        /*004c*/ 	.byte	0x03, 0x1b
        /*004e*/ 	.short	0x00ff


	//----- nvinfo : EIATTR_MERCURY_ISA_VERSION
	.align		4
        /*0050*/ 	.byte	0x03, 0x5f
        /*0052*/ 	.short	0x0101


	//----- nvinfo : EIATTR_VRC_CTA_INIT_COUNT
	.align		4
        /*0054*/ 	.byte	0x02, 0x4a
	.zero		1
	.zero		1


	//----- nvinfo : EIATTR_EXIT_INSTR_OFFSETS
	.align		4
        /*0058*/ 	.byte	0x04, 0x1c
        /*005a*/ 	.short	(.L_75 - .L_74)


	//   ....[0]....
.L_74:
        /*005c*/ 	.word	0x000000c0


	//   ....[1]....
        /*0060*/ 	.word	0x000004f0


	//----- nvinfo : EIATTR_CRS_STACK_SIZE
	.align		4
.L_75:
        /*0064*/ 	.byte	0x04, 0x1e
        /*0066*/ 	.short	(.L_77 - .L_76)
.L_76:
        /*0068*/ 	.word	0x00000000


	//----- nvinfo : EIATTR_CBANK_PARAM_SIZE
	.align		4
.L_77:
        /*006c*/ 	.byte	0x03, 0x19
        /*006e*/ 	.short	0x0018


	//----- nvinfo : EIATTR_PARAM_CBANK
	.align		4
        /*0070*/ 	.byte	0x04, 0x0a
        /*0072*/ 	.short	(.L_79 - .L_78)
	.align		4
.L_78:
        /*0074*/ 	.word	index@(.nv.constant0._Z14convert_to_rgbP6float4P6uchar4ii)
        /*0078*/ 	.short	0x0380
        /*007a*/ 	.short	0x0018


	//----- nvinfo : EIATTR_SW_WAR
	.align		4
.L_79:
        /*007c*/ 	.byte	0x04, 0x36
        /*007e*/ 	.short	(.L_81 - .L_80)
.L_80:
        /*0080*/ 	.word	0x00000008
.L_81:


//--------------------- .nv.info._Z14convert_to_hsvP6uchar4P6float4ii --------------------------
	.section	.nv.info._Z14convert_to_hsvP6uchar4P6float4ii,"",@"SHT_CUDA_INFO"
	.sectionflags	@""
	.align	4


	//----- nvinfo : EIATTR_CUDA_API_VERSION
	.align		4
        /*0000*/ 	.byte	0x04, 0x37
        /*0002*/ 	.short	(.L_83 - .L_82)
.L_82:
        /*0004*/ 	.word	0x00000082


	//----- nvinfo : EIATTR_KPARAM_INFO
	.align		4
.L_83:
        /*0008*/ 	.byte	0x04, 0x17
        /*000a*/ 	.short	(.L_85 - .L_84)
.L_84:
        /*000c*/ 	.word	0x00000000
        /*0010*/ 	.short	0x0003
        /*0012*/ 	.short	0x0014
        /*0014*/ 	.byte	0x00, 0xf0, 0x11, 0x00


	//----- nvinfo : EIATTR_KPARAM_INFO
	.align		4
.L_85:
        /*0018*/ 	.byte	0x04, 0x17
        /*001a*/ 	.short	(.L_87 - .L_86)
.L_86:
        /*001c*/ 	.word	0x00000000
        /*0020*/ 	.short	0x0002
        /*0022*/ 	.short	0x0010
        /*0024*/ 	.byte	0x00, 0xf0, 0x11, 0x00


	//----- nvinfo : EIATTR_KPARAM_INFO
	.align		4
.L_87:
        /*0028*/ 	.byte	0x04, 0x17
        /*002a*/ 	.short	(.L_89 - .L_88)
.L_88:
        /*002c*/ 	.word	0x00000000
        /*0030*/ 	.short	0x0001
        /*0032*/ 	.short	0x0008
        /*0034*/ 	.byte	0x00, 0xf5, 0x21, 0x00


	//----- nvinfo : EIATTR_KPARAM_INFO
	.align		4
.L_89:
        /*0038*/ 	.byte	0x04, 0x17
        /*003a*/ 	.short	(.L_91 - .L_90)
.L_90:
        /*003c*/ 	.word	0x00000000
        /*0040*/ 	.short	0x0000
        /*0042*/ 	.short	0x0000
        /*0044*/ 	.byte	0x00, 0xf5, 0x21, 0x00


	//----- nvinfo : EIATTR_SPARSE_MMA_MASK
	.align		4
.L_91:
        /*0048*/ 	.byte	0x03, 0x50
        /*004a*/ 	.short	0x0000


	//----- nvinfo : EIATTR_MAXREG_COUNT
	.align		4
        /*004c*/ 	.byte	0x03, 0x1b
        /*004e*/ 	.short	0x00ff


	//----- nvinfo : EIATTR_MERCURY_ISA_VERSION
	.align		4
        /*0050*/ 	.byte	0x03, 0x5f
        /*0052*/ 	.short	0x0101


	//----- nvinfo : EIATTR_VRC_CTA_INIT_COUNT
	.align		4
        /*0054*/ 	.byte	0x02, 0x4a
	.zero		1
	.zero		1


	//----- nvinfo : EIATTR_EXIT_INSTR_OFFSETS
	.align		4
        /*0058*/ 	.byte	0x04, 0x1c
        /*005a*/ 	.short	(.L_93 - .L_92)


	//   ....[0]....
.L_92:
        /*005c*/ 	.word	0x000000c0


	//   ....[1]....
        /*0060*/ 	.word	0x00000a00


	//----- nvinfo : EIATTR_CRS_STACK_SIZE
	.align		4
.L_93:
        /*0064*/ 	.byte	0x04, 0x1e
        /*0066*/ 	.short	(.L_95 - .L_94)
.L_94:
        /*0068*/ 	.word	0x00000000


	//----- nvinfo : EIATTR_CBANK_PARAM_SIZE
	.align		4
.L_95:
        /*006c*/ 	.byte	0x03, 0x19
        /*006e*/ 	.short	0x0018


	//----- nvinfo : EIATTR_PARAM_CBANK
	.align		4
        /*0070*/ 	.byte	0x04, 0x0a
        /*0072*/ 	.short	(.L_97 - .L_96)
	.align		4
.L_96:
        /*0074*/ 	.word	index@(.nv.constant0._Z14convert_to_hsvP6uchar4P6float4ii)
        /*0078*/ 	.short	0x0380
        /*007a*/ 	.short	0x0018


	//----- nvinfo : EIATTR_SW_WAR
	.align		4
.L_97:
        /*007c*/ 	.byte	0x04, 0x36
        /*007e*/ 	.short	(.L_99 - .L_98)
.L_98:
        /*0080*/ 	.word	0x00000008
.L_99:


//--------------------- .nv.callgraph             --------------------------
	.section	.nv.callgraph,"",@"SHT_CUDA_CALLGRAPH"
	.align	4
	.sectionentsize	8
	.align		4
        /*0000*/ 	.word	0x00000000
	.align		4
        /*0004*/ 	.word	0xffffffff
	.align		4
        /*0008*/ 	.word	0x00000000
	.align		4
        /*000c*/ 	.word	0xfffffffe
	.align		4
        /*0010*/ 	.word	0x00000000
	.align		4
        /*0014*/ 	.word	0xfffffffd
	.align		4
        /*0018*/ 	.word	0x00000000
	.align		4
        /*001c*/ 	.word	0xfffffffc


//--------------------- .text._Z14draw_histogramPjP6uchar4 --------------------------
	.section	.text._Z14draw_histogramPjP6uchar4,"ax",@progbits
	.align	128
        .global         _Z14draw_histogramPjP6uchar4
        .type           _Z14draw_histogramPjP6uchar4,@function
        .size           _Z14draw_histogramPjP6uchar4,(.L_x_68 - _Z14draw_histogramPjP6uchar4)
        .other          _Z14draw_histogramPjP6uchar4,@"STO_CUDA_ENTRY STV_DEFAULT"
_Z14draw_histogramPjP6uchar4:
.text._Z14draw_histogramPjP6uchar4:
[----:B------:R-:W0:Y:S01]  /*0000*/  LDC R1, c[0x0][0x37c] ;  /* 0x0000df00ff017b82 */ /* 0x000e220000000800 */
[----:B------:R-:W1:Y:S07]  /*0010*/  S2R R4, SR_TID.X ;  /* 0x0000000000047919 */ /* 0x000e6e0000002100 */
[----:B------:R-:W1:Y:S01]  /*0020*/  LDC.64 R2, c[0x0][0x380] ;  /* 0x0000e000ff027b82 */ /* 0x000e620000000a00 */
[----:B------:R-:W2:Y:S01]  /*0030*/  LDCU.64 UR10, c[0x0][0x358] ;  /* 0x00006b00ff0a77ac */ /* 0x000ea20008000a00 */
[----:B0-----:R-:W-:-:S02]  /*0040*/  VIADD R1, R1, 0xfffffff8 ;  /* 0xfffffff801017836 */ /* 0x001fc40000000000 */
[----:B-1----:R-:W-:-:S05]  /*0050*/  IMAD.WIDE.U32 R2, R4, 0x4, R2 ;  /* 0x0000000404027825 */ /* 0x002fca00078e0002 */
[----:B--2---:R-:W2:Y:S01]  /*0060*/  LDG.E R0, desc[UR10][R2.64] ;  /* 0x0000000a02007981 */ /* 0x004ea2000c1e1900 */
[----:B------:R-:W0:Y:S01]  /*0070*/  S2UR UR5, SR_CgaCtaId ;  /* 0x00000000000579c3 */ /* 0x000e220000008800 */
[----:B------:R-:W-:Y:S01]  /*0080*/  VOTEU.ANY UR4, UPT, PT ;  /* 0x0000000000047886 */ /* 0x000fe200038e0100 */
[----:B------:R-:W-:Y:S01]  /*0090*/  ISETP.NE.AND P0, PT, R4, RZ, PT ;  /* 0x000000ff0400720c */ /* 0x000fe20003f05270 */
[----:B------:R-:W1:Y:S01]  /*00a0*/  S2R R5, SR_LANEID ;  /* 0x0000000000057919 */ /* 0x000e620000000000 */
[----:B------:R-:W-:Y:S01]  /*00b0*/  UFLO.U32 UR4, UR4 ;  /* 0x00000004000472bd */ /* 0x000fe200080e0000 */
[----:B------:R-:W-:Y:S05]  /*00c0*/  BSSY.RECONVERGENT B1, `(.L_x_0) ;  /* 0x000002b000017945 */ /* 0x000fea0003800200 */
[----:B-1----:R-:W-:Y:S01]  /*00d0*/  ISETP.EQ.U32.AND P1, PT, R5, UR4, PT ;  /* 0x0000000405007c0c */ /* 0x002fe2000bf22070 */
[----:B------:R-:W-:-:S02]  /*00e0*/  UMOV UR4, 0x400 ;  /* 0x0000040000047882 */ /* 0x000fc40000000000 */
[----:B0-----:R-:W-:Y:S01]  /*00f0*/  ULEA UR4, UR5, UR4, 0x18 ;  /* 0x0000000405047291 */ /* 0x001fe2000f8ec0ff */
[----:B--2---:R-:W-:-:S08]  /*0100*/  CREDUX.MAX UR6, R0 ;  /* 0x00000000000672cc */ /* 0x004fd00000000000 */
[----:B------:R0:W-:Y:S02]  /*0110*/  @!P0 STS [UR4], R0 ;  /* 0x00000000ff008988 */ /* 0x0001e40008000804 */
[----:B0-----:R-:W-:-:S03]  /*0120*/  IMAD R0, R0, 0xfa, RZ ;  /* 0x000000fa00007824 */ /* 0x001fc600078e02ff */
[----:B------:R-:W-:-:S05]  /*0130*/  IMAD.U32 R7, RZ, RZ, UR6 ;  /* 0x00000006ff077e24 */ /* 0x000fca000f8e00ff */
[----:B------:R-:W-:Y:S01]  /*0140*/  @P1 ATOMS.MAX RZ, [UR4], R7 ;  /* 0x00000007ffff198c */ /* 0x000fe20009000004 */
[----:B------:R-:W-:Y:S06]  /*0150*/  BAR.SYNC.DEFER_BLOCKING 0x0 ;  /* 0x0000000000007b1d */ /* 0x000fec0000010000 */
[----:B------:R-:W0:Y:S02]  /*0160*/  LDS R5, [UR4] ;  /* 0x00000004ff057984 */ /* 0x000e240008000800 */
[----:B0-----:R-:W0:Y:S01]  /*0170*/  I2F.U32.RP R6, R5 ;  /* 0x0000000500067306 */ /* 0x001e220000209000 */
[----:B------:R-:W-:Y:S01]  /*0180*/  IMAD.MOV R9, RZ, RZ, -R5 ;  /* 0x000000ffff097224 */ /* 0x000fe200078e0a05 */
[----:B------:R-:W-:-:S06]  /*0190*/  ISETP.NE.U32.AND P2, PT, R5, RZ, PT ;  /* 0x000000ff0500720c */ /* 0x000fcc0003f45070 */
[----:B0-----:R-:W0:Y:S02]  /*01a0*/  MUFU.RCP R6, R6 ;  /* 0x0000000600067308 */ /* 0x001e240000001000 */
[----:B0-----:R-:W-:-:S06]  /*01b0*/  VIADD R2, R6, 0xffffffe ;  /* 0x0ffffffe06027836 */ /* 0x001fcc0000000000 */
[----:B------:R0:W1:Y:S02]  /*01c0*/  F2I.FTZ.U32.TRUNC.NTZ R3, R2 ;  /* 0x0000000200037305 */ /* 0x000064000021f000 */
[----:B0-----:R-:W-:Y:S02]  /*01d0*/  IMAD.MOV.U32 R2, RZ, RZ, RZ ;  /* 0x000000ffff027224 */ /* 0x001fe400078e00ff */
[----:B-1----:R-:W-:-:S04]  /*01e0*/  IMAD R9, R9, R3, RZ ;  /* 0x0000000309097224 */ /* 0x002fc800078e02ff */
[----:B------:R-:W-:-:S04]  /*01f0*/  IMAD.HI.U32 R3, R3, R9, R2 ;  /* 0x0000000903037227 */ /* 0x000fc800078e0002 */
[----:B------:R-:W-:Y:S02]  /*0200*/  IMAD.MOV.U32 R2, RZ, RZ, 0x42700000 ;  /* 0x42700000ff027424 */ /* 0x000fe400078e00ff */
[----:B------:R-:W-:-:S04]  /*0210*/  IMAD.HI.U32 R8, R3, R0, RZ ;  /* 0x0000000003087227 */ /* 0x000fc800078e00ff */
[----:B------:R-:W-:-:S04]  /*0220*/  IMAD.MOV R3, RZ, RZ, -R8 ;  /* 0x000000ffff037224 */ /* 0x000fc800078e0a08 */
[----:B------:R-:W-:Y:S02]  /*0230*/  IMAD R0, R5, R3, R0 ;  /* 0x0000000305007224 */ /* 0x000fe400078e0200 */
[----:B------:R-:W-:-:S03]  /*0240*/  IMAD.MOV.U32 R3, RZ, RZ, 0x3c888889 ;  /* 0x3c888889ff037424 */ /* 0x000fc600078e00ff */
[----:B------:R-:W-:Y:S01]  /*0250*/  ISETP.GE.U32.AND P0, PT, R0, R5, PT ;  /* 0x000000050000720c */ /* 0x000fe20003f06070 */
[----:B------:R-:W-:-:S04]  /*0260*/  FFMA R2, R3, -R2, 1 ;  /* 0x3f80000003027423 */ /* 0x000fc80000000802 */
[----:B------:R-:W-:-:S08]  /*0270*/  FFMA R3, R2, R3, 0.016666667535901069641 ;  /* 0x3c88888902037423 */ /* 0x000fd00000000003 */
[----:B------:R-:W-:Y:S02]  /*0280*/  @P0 IMAD.IADD R0, R0, 0x1, -R5 ;  /* 0x0000000100000824 */ /* 0x000fe400078e0a05 */
[----:B------:R-:W-:-:S03]  /*0290*/  @P0 VIADD R8, R8, 0x1 ;  /* 0x0000000108080836 */ /* 0x000fc60000000000 */
[----:B------:R-:W-:Y:S02]  /*02a0*/  ISETP.GE.U32.AND P1, PT, R0, R5, PT ;  /* 0x000000050000720c */ /* 0x000fe40003f26070 */
[----:B------:R-:W-:-:S04]  /*02b0*/  I2FP.F32.U32 R0, R4 ;  /* 0x0000000400007245 */ /* 0x000fc80000201000 */
[----:B------:R-:W0:Y:S01]  /*02c0*/  FCHK P0, R0, 60 ;  /* 0x4270000000007902 */ /* 0x000e220000000000 */
[----:B------:R-:W-:-:S04]  /*02d0*/  FFMA R2, R0, R3, RZ ;  /* 0x0000000300027223 */ /* 0x000fc800000000ff */
[----:B------:R-:W-:Y:S02]  /*02e0*/  FFMA R6, R2, -60, R0 ;  /* 0xc270000002067823 */ /* 0x000fe40000000000 */
[----:B------:R-:W-:Y:S01]  /*02f0*/  @P1 VIADD R8, R8, 0x1 ;  /* 0x0000000108081836 */ /* 0x000fe20000000000 */
[----:B------:R-:W-:Y:S01]  /*0300*/  @!P2 LOP3.LUT R8, RZ, R5, RZ, 0x33, !PT ;  /* 0x00000005ff08a212 */ /* 0x000fe200078e33ff */
[----:B------:R-:W-:Y:S01]  /*0310*/  FFMA R2, R3, R6, R2 ;  /* 0x0000000603027223 */ /* 0x000fe20000000002 */
[----:B------:R-:W-:Y:S01]  /*0320*/  IMAD.MOV.U32 R3, RZ, RZ, R1 ;  /* 0x000000ffff037224 */ /* 0x000fe200078e0001 */
[----:B0-----:R-:W-:Y:S06]  /*0330*/  @!P0 BRA `(.L_x_1) ;  /* 0x00000000000c8947 */ /* 0x001fec0003800000 */
[----:B------:R-:W-:-:S07]  /*0340*/  MOV R2, 0x360 ;  /* 0x0000036000027802 */ /* 0x000fce0000000f00 */
[----:B------:R-:W-:Y:S05]  /*0350*/  CALL.REL.NOINC `($__internal_0_$__cuda_sm3x_div_rn_noftz_f32_slowpath) ;  /* 0x0000001000387944 */ /* 0x000fea0003c00000 */
[----:B------:R-:W-:-:S07]  /*0360*/  IMAD.MOV.U32 R2, RZ, RZ, R0 ;  /* 0x000000ffff027224 */ /* 0x000fce00078e0000 */
.L_x_1:
[----:B------:R-:W-:Y:S05]  /*0370*/  BSYNC.RECONVERGENT B1 ;  /* 0x0000000000017941 */ /* 0x000fea0003800200 */
.L_x_0:
[----:B------:R-:W0:Y:S01]  /*0380*/  FRND.FLOOR R9, R2 ;  /* 0x0000000200097307 */ /* 0x000e220000205000 */
[----:B------:R-:W-:Y:S01]  /*0390*/  BSSY.RECONVERGENT B0, `(.L_x_2) ;  /* 0x000001a000007945 */ /* 0x000fe20003800200 */
[----:B------:R-:W-:Y:S01]  /*03a0*/  IMAD.MOV.U32 R7, RZ, RZ, 0x3f800000 ;  /* 0x3f800000ff077424 */ /* 0x000fe200078e00ff */
[C---:B0-----:R-:W-:Y:S01]  /*03b0*/  FSETP.NEU.AND P0, PT, R9.reuse, 6, PT ;  /* 0x40c000000900780b */ /* 0x041fe20003f0d000 */
[----:B------:R-:W-:-:S03]  /*03c0*/  FADD R0, -R9, R2 ;  /* 0x0000000209007221 */ /* 0x000fc60000000100 */
[----:B------:R-:W-:Y:S01]  /*03d0*/  FSETP.EQ.OR P0, PT, R9, RZ, !P0 ;  /* 0x000000ff0900720b */ /* 0x000fe20004702400 */
[----:B------:R-:W-:-:S04]  /*03e0*/  FADD R5, R0, -1 ;  /* 0xbf80000000057421 */ /* 0x000fc80000000000 */
[----:B------:R-:W-:Y:S01]  /*03f0*/  FADD R10, R5, 1 ;  /* 0x3f800000050a7421 */ /* 0x000fe20000000000 */
[----:B------:R-:W-:-:S03]  /*0400*/  IMAD.MOV.U32 R5, RZ, RZ, RZ ;  /* 0x000000ffff057224 */ /* 0x000fc600078e00ff */
[----:B------:R-:W-:-:S04]  /*0410*/  IMAD.MOV.U32 R6, RZ, RZ, R10 ;  /* 0x000000ffff067224 */ /* 0x000fc800078e000a */
[----:B------:R-:W-:Y:S05]  /*0420*/  @P0 BRA `(.L_x_3) ;  /* 0x0000000000400947 */ /* 0x000fea0003800000 */
[----:B------:R-:W-:Y:S01]  /*0430*/  FSETP.NEU.AND P0, PT, R9, 1, PT ;  /* 0x3f8000000900780b */ /* 0x000fe20003f0d000 */
[----:B------:R-:W-:Y:S01]  /*0440*/  FADD R0, -R0, 1 ;  /* 0x3f80000000007421 */ /* 0x000fe20000000100 */
[----:B------:R-:W-:-:S03]  /*0450*/  IMAD.MOV.U32 R6, RZ, RZ, 0x3f800000 ;  /* 0x3f800000ff067424 */ /* 0x000fc600078e00ff */
[----:B------:R-:W-:-:S08]  /*0460*/  IMAD.MOV.U32 R7, RZ, RZ, R0 ;  /* 0x000000ffff077224 */ /* 0x000fd000078e0000 */
[----:B------:R-:W-:Y:S05]  /*0470*/  @!P0 BRA `(.L_x_3) ;  /* 0x00000000002c8947 */ /* 0x000fea0003800000 */
[----:B------:R-:W-:Y:S01]  /*0480*/  FSETP.NEU.AND P0, PT, R9, 2, PT ;  /* 0x400000000900780b */ /* 0x000fe20003f0d000 */
[----:B------:R-:W-:Y:S02]  /*0490*/  IMAD.MOV.U32 R5, RZ, RZ, R10 ;  /* 0x000000ffff057224 */ /* 0x000fe400078e000a */
[----:B------:R-:W-:Y:S02]  /*04a0*/  IMAD.MOV.U32 R7, RZ, RZ, RZ ;  /* 0x000000ffff077224 */ /* 0x000fe400078e00ff */
[----:B------:R-:W-:-:S08]  /*04b0*/  IMAD.MOV.U32 R6, RZ, RZ, 0x3f800000 ;  /* 0x3f800000ff067424 */ /* 0x000fd000078e00ff */
[C---:B------:R-:W-:Y:S02]  /*04c0*/  @P0 FSETP.NEU.AND P2, PT, R9.reuse, 4, PT ;  /* 0x408000000900080b */ /* 0x040fe40003f4d000 */
[----:B------:R-:W-:Y:S02]  /*04d0*/  @P0 FSETP.NEU.AND P1, PT, R9, 3, PT ;  /* 0x404000000900080b */ /* 0x000fe40003f2d000 */
[----:B------:R-:W-:Y:S02]  /*04e0*/  @P0 FSEL R2, R10, 1, !P2 ;  /* 0x3f8000000a020808 */ /* 0x000fe40005000000 */
[C---:B------:R-:W-:Y:S02]  /*04f0*/  @P0 FSEL R9, R0.reuse, 1, P1 ;  /* 0x3f80000000090808 */ /* 0x040fe40000800000 */
[----:B------:R-:W-:Y:S02]  /*0500*/  @P0 FSEL R6, R0, RZ, !P1 ;  /* 0x000000ff00060208 */ /* 0x000fe40004800000 */
[----:B------:R-:W-:-:S02]  /*0510*/  @P0 FSEL R7, R2, RZ, P1 ;  /* 0x000000ff02070208 */ /* 0x000fc40000800000 */
[----:B------:R-:W-:-:S07]  /*0520*/  @P0 FSEL R5, R9, 1, P2 ;  /* 0x3f80000009050808 */ /* 0x000fce0001000000 */
.L_x_3:
[----:B------:R-:W-:Y:S05]  /*0530*/  BSYNC.RECONVERGENT B0 ;  /* 0x0000000000007941 */ /* 0x000fea0003800200 */
.L_x_2:
[----:B------:R-:W-:Y:S01]  /*0540*/  FMUL R7, R7, 255 ;  /* 0x437f000007077820 */ /* 0x000fe20000400000 */
[----:B------:R-:W-:Y:S01]  /*0550*/  FMUL R0, R6, 255 ;  /* 0x437f000006007820 */ /* 0x000fe20000400000 */
[----:B------:R-:W-:Y:S01]  /*0560*/  FMUL R2, R5, 255 ;  /* 0x437f000005027820 */ /* 0x000fe20000400000 */
[----:B------:R-:W-:Y:S01]  /*0570*/  UMOV UR4, 0x3340 ;  /* 0x0000334000047882 */ /* 0x000fe20000000000 */
[----:B------:R-:W0:Y:S01]  /*0580*/  LDC.64 R10, c[0x0][0x388] ;  /* 0x0000e200ff0a7b82 */ /* 0x000e220000000a00 */
[----:B------:R-:W-:Y:S01]  /*0590*/  IMAD.U32 R9, RZ, RZ, UR4 ;  /* 0x00000004ff097e24 */ /* 0x000fe2000f8e00ff */
[----:B------:R-:W-:Y:S01]  /*05a0*/  F2I.U32.NTZ R7, R7 ;  /* 0x0000000700077305 */ /* 0x000fe20000203000 */
[----:B------:R-:W-:-:S07]  /*05b0*/  UMOV UR4, URZ ;  /* 0x000000ff00047c82 */ /* 0x000fce0008000000 */
[----:B------:R-:W1:Y:S08]  /*05c0*/  F2I.U32.NTZ R0, R0 ;  /* 0x0000000000007305 */ /* 0x000e700000203000 */
[----:B------:R-:W2:Y:S01]  /*05d0*/  F2I.U32.NTZ R2, R2 ;  /* 0x0000000200027305 */ /* 0x000ea20000203000 */
[----:B-1----:R-:W-:Y:S01]  /*05e0*/  PRMT R5, R7, 0x3340, R0 ;  /* 0x0000334007057816 */ /* 0x002fe20000000000 */
[----:B------:R-:W-:Y:S01]  /*05f0*/  VIADD R0, R1, 0x4 ;  /* 0x0000000401007836 */ /* 0x000fe20000000000 */
[----:B--2---:R-:W-:-:S04]  /*0600*/  PRMT R6, R2, R9, 0xffff ;  /* 0x0000ffff02067416 */ /* 0x004fc80000000009 */
[----:B------:R-:W-:Y:S01]  /*0610*/  PRMT R12, R5, 0x5410, R6 ;  /* 0x00005410050c7816 */ /* 0x000fe20000000006 */
[----:B------:R-:W-:Y:S02]  /*0620*/  IMAD.MOV.U32 R6, RZ, RZ, -0x1000000 ;  /* 0xff000000ff067424 */ /* 0x000fe400078e00ff */
[----:B0-----:R-:W-:Y:S02]  /*0630*/  IMAD.WIDE.U32 R4, R4, 0x4, R10 ;  /* 0x0000000404047825 */ /* 0x001fe400078e000a */
[----:B------:R0:W-:Y:S01]  /*0640*/  STL [R3], R12 ;  /* 0x0000000c03007387 */ /* 0x0001e20000100800 */
[----:B------:R-:W-:-:S03]  /*0650*/  IADD3 R2, P0, PT, R4, 0x54600, RZ ;  /* 0x0005460004027810 */ /* 0x000fc60007f1e0ff */
[----:B------:R0:W-:Y:S02]  /*0660*/  STL [R1+0x4], R6 ;  /* 0x0000040601007387 */ /* 0x0001e40000100800 */
[----:B------:R-:W-:-:S08]  /*0670*/  IMAD.X R5, RZ, RZ, R5, P0 ;  /* 0x000000ffff057224 */ /* 0x000fd000000e0605 */
.L_x_4:
[----:B------:R-:W-:Y:S01]  /*0680*/  ISETP.LT.U32.AND P0, PT, R8, UR4, PT ;  /* 0x0000000408007c0c */ /* 0x000fe2000bf01070 */
[----:B------:R-:W2:Y:S03]  /*0690*/  LDL R15, [R3] ;  /* 0x00000000030f7983 */ /* 0x000ea60000100800 */
[----:B01----:R-:W-:-:S05]  /*06a0*/  SEL R6, R0, R3, P0 ;  /* 0x0000000300067207 */ /* 0x003fca0000000000 */
[----:B------:R-:W3:Y:S04]  /*06b0*/  LDL.U16 R7, [R6+0x2] ;  /* 0x0000020006077983 */ /* 0x000ee80000100400 */
[----:B------:R3:W4:Y:S01]  /*06c0*/  LDL.U8 R10, [R6+0x1] ;  /* 0x00000100060a7983 */ /* 0x0007220000100000 */
[----:B------:R-:W-:Y:S02]  /*06d0*/  UIADD3 UR5, UPT, UPT, UR4, 0x2, URZ ;  /* 0x0000000204057890 */ /* 0x000fe4000fffe0ff */
[----:B------:R-:W-:-:S04]  /*06e0*/  ISETP.LE.U32.AND P5, PT, R8, UR4, PT ;  /* 0x0000000408007c0c */ /* 0x000fc8000bfa3070 */
[----:B------:R-:W-:Y:S02]  /*06f0*/  SEL R11, R3, R0, !P5 ;  /* 0x00000000030b7207 */ /* 0x000fe40006800000 */
[----:B------:R-:W-:-:S03]  /*0700*/  ISETP.LT.U32.AND P4, PT, R8, UR5, PT ;  /* 0x0000000508007c0c */ /* 0x000fc6000bf81070 */
[----:B------:R-:W5:Y:S01]  /*0710*/  LDL R25, [R11] ;  /* 0x000000000b197983 */ /* 0x000f620000100800 */
[----:B------:R-:W-:-:S04]  /*0720*/  SEL R9, R3, R0, !P4 ;  /* 0x0000000003097207 */ /* 0x000fc80006000000 */
[----:B------:R-:W-:-:S05]  /*0730*/  SEL R12, R9, R0, !P5 ;  /* 0x00000000090c7207 */ /* 0x000fca0006800000 */
[----:B------:R-:W5:Y:S04]  /*0740*/  LDL.U16 R9, [R12+0x2] ;  /* 0x000002000c097983 */ /* 0x000f680000100400 */
[----:B------:R-:W5:Y:S01]  /*0750*/  LDL.U8 R20, [R12+0x1] ;  /* 0x000001000c147983 */ /* 0x000f620000100000 */
[----:B------:R-:W-:Y:S02]  /*0760*/  UIADD3 UR5, UPT, UPT, UR4, 0x3, URZ ;  /* 0x0000000304057890 */ /* 0x000fe4000fffe0ff */
[----:B------:R-:W-:-:S04]  /*0770*/  UIADD3 UR6, UPT, UPT, UR4, 0x4, URZ ;  /* 0x0000000404067890 */ /* 0x000fc8000fffe0ff */
[C---:B------:R-:W-:Y:S02]  /*0780*/  ISETP.LT.U32.AND P6, PT, R8.reuse, UR5, PT ;  /* 0x0000000508007c0c */ /* 0x040fe4000bfc1070 */
[----:B------:R-:W-:-:S04]  /*0790*/  ISETP.LT.U32.AND P1, PT, R8, UR6, PT ;  /* 0x0000000608007c0c */ /* 0x000fc8000bf21070 */
[----:B------:R-:W-:Y:S01]  /*07a0*/  ISETP.LT.U32.OR P2, PT, R8, UR5, P1 ;  /* 0x0000000508007c0c */ /* 0x000fe20008f41470 */
[----:B------:R-:W-:Y:S02]  /*07b0*/  UIADD3 UR7, UPT, UPT, UR4, 0x5, URZ ;  /* 0x0000000504077890 */ /* 0x000fe4000fffe0ff */
[----:B------:R-:W-:-:S04]  /*07c0*/  UIADD3 UR8, UPT, UPT, UR4, 0x6, URZ ;  /* 0x0000000604087890 */ /* 0x000fc8000fffe0ff */
[----:B------:R-:W-:Y:S02]  /*07d0*/  ISETP.LT.U32.AND P3, PT, R8, UR7, PT ;  /* 0x0000000708007c0c */ /* 0x000fe4000bf61070 */
[----:B--2---:R-:W-:-:S04]  /*07e0*/  PRMT R4, R15, 0x7770, RZ ;  /* 0x000077700f047816 */ /* 0x004fc800000000ff */
[----:B------:R-:W-:Y:S02]  /*07f0*/  SEL R4, R4, RZ, !P0 ;  /* 0x000000ff04047207 */ /* 0x000fe40004000000 */
[C---:B---3--:R-:W-:Y:S02]  /*0800*/  PRMT R6, R7.reuse, 0x7770, RZ ;  /* 0x0000777007067816 */ /* 0x048fe400000000ff */
[----:B------:R-:W-:Y:S02]  /*0810*/  PRMT R7, R7, 0x7771, RZ ;  /* 0x0000777107077816 */ /* 0x000fe400000000ff */
[----:B------:R-:W-:Y:S02]  /*0820*/  LOP3.LUT R13, R4, 0xffff, RZ, 0xc0, !PT ;  /* 0x0000ffff040d7812 */ /* 0x000fe400078ec0ff */
[----:B------:R-:W-:Y:S01]  /*0830*/  PRMT R6, R6, 0x3340, R7 ;  /* 0x0000334006067816 */ /* 0x000fe20000000007 */
[----:B------:R-:W-:Y:S01]  /*0840*/  IMAD.MOV.U32 R7, RZ, RZ, R5 ;  /* 0x000000ffff077224 */ /* 0x000fe200078e0005 */
[----:B------:R-:W-:-:S02]  /*0850*/  SEL R5, R0, R3, P6 ;  /* 0x0000000300057207 */ /* 0x000fc40003000000 */
[----:B----4-:R-:W-:Y:S02]  /*0860*/  PRMT R13, R13, 0x3340, R10 ;  /* 0x000033400d0d7816 */ /* 0x010fe4000000000a */
[----:B------:R-:W-:Y:S02]  /*0870*/  SEL R16, R5, R0, !P5 ;  /* 0x0000000005107207 */ /* 0x000fe40006800000 */
[----:B------:R-:W-:Y:S01]  /*0880*/  PRMT R17, R13, 0x5410, R6 ;  /* 0x000054100d117816 */ /* 0x000fe20000000006 */
[----:B------:R-:W-:Y:S01]  /*0890*/  IMAD.MOV.U32 R6, RZ, RZ, R2 ;  /* 0x000000ffff067224 */ /* 0x000fe200078e0002 */
[C---:B------:R-:W-:Y:S01]  /*08a0*/  SEL R13, R0.reuse, R11, P6 ;  /* 0x0000000b000d7207 */ /* 0x040fe20003000000 */
[----:B------:R-:W2:Y:S01]  /*08b0*/  LDL.U8 R23, [R16+0x3] ;  /* 0x0000030010177983 */ /* 0x000ea20000100000 */
[----:B------:R-:W-:-:S03]  /*08c0*/  SEL R5, R0, R3, P2 ;  /* 0x0000000300057207 */ /* 0x000fc60001000000 */
[----:B------:R-:W2:Y:S01]  /*08d0*/  LDL.U8 R14, [R16+0x2] ;  /* 0x00000200100e7983 */ /* 0x000ea20000100000 */
[----:B------:R-:W-:-:S03]  /*08e0*/  SEL R18, R5, R0, !P5 ;  /* 0x0000000005127207 */ /* 0x000fc60006800000 */
[----:B------:R0:W-:Y:S04]  /*08f0*/  STG.E desc[UR10][R6.64+0x5460], R15 ;  /* 0x0054600f06007986 */ /* 0x0001e8000c10190a */
[----:B------:R-:W3:Y:S04]  /*0900*/  LDL.U8 R12, [R18+0x3] ;  /* 0x00000300120c7983 */ /* 0x000ee80000100000 */
[----:B------:R-:W3:Y:S01]  /*0910*/  LDL.U8 R19, [R18+0x2] ;  /* 0x0000020012137983 */ /* 0x000ee20000100000 */
[----:B0-----:R-:W-:-:S03]  /*0920*/  SEL R15, R0, R13, P1 ;  /* 0x0000000d000f7207 */ /* 0x001fc60000800000 */
[----:B------:R-:W4:Y:S04]  /*0930*/  LDL.U8 R21, [R18+0x1] ;  /* 0x0000010012157983 */ /* 0x000f280000100000 */
[----:B------:R-:W4:Y:S01]  /*0940*/  LDL.U8 R10, [R15] ;  /* 0x000000000f0a7983 */ /* 0x000f220000100000 */
[----:B------:R-:W-:-:S03]  /*0950*/  ISETP.LT.U32.AND P0, PT, R8, UR8, PT ;  /* 0x0000000808007c0c */ /* 0x000fc6000bf01070 */
[----:B------:R0:W-:Y:S04]  /*0960*/  STG.E desc[UR10][R6.64+0x4ec0], R17 ;  /* 0x004ec01106007986 */ /* 0x0001e8000c10190a */
[----:B------:R1:W4:Y:S01]  /*0970*/  LDL.U8 R4, [R13] ;  /* 0x000000000d047983 */ /* 0x0003220000100000 */
[C---:B------:R-:W-:Y:S02]  /*0980*/  ISETP.LT.U32.OR P6, PT, R8.reuse, UR6, P3 ;  /* 0x0000000608007c0c */ /* 0x040fe40009fc1470 */
[----:B------:R-:W-:Y:S01]  /*0990*/  ISETP.LT.U32.OR P1, PT, R8, UR7, P0 ;  /* 0x0000000708007c0c */ /* 0x000fe20008721470 */
[----:B0-----:R-:W4:Y:S01]  /*09a0*/  LDL.U8 R17, [R16+0x1] ;  /* 0x0000010010117983 */ /* 0x001f220000100000 */
[CC--:B------:R-:W-:Y:S02]  /*09b0*/  SEL R27, R0.reuse, R3.reuse, P6 ;  /* 0x00000003001b7207 */ /* 0x0c0fe40003000000 */
[----:B------:R-:W-:-:S02]  /*09c0*/  SEL R5, R0, R3, P1 ;  /* 0x0000000300057207 */ /* 0x000fc40000800000 */
[----:B-----5:R-:W-:-:S04]  /*09d0*/  PRMT R3, R25, 0x7770, RZ ;  /* 0x0000777019037816 */ /* 0x020fc800000000ff */
[----:B------:R-:W-:Y:S02]  /*09e0*/  SEL R3, R3, RZ, !P4 ;  /* 0x000000ff03037207 */ /* 0x000fe40006000000 */
[C---:B------:R-:W-:Y:S02]  /*09f0*/  PRMT R2, R9.reuse, 0x7770, RZ ;  /* 0x0000777009027816 */ /* 0x040fe400000000ff */
[----:B------:R-:W-:Y:S02]  /*0a00*/  PRMT R9, R9, 0x7771, RZ ;  /* 0x0000777109097816 */ /* 0x000fe400000000ff */
[----:B------:R-:W-:Y:S02]  /*0a10*/  LOP3.LUT R3, R3, 0xffff, RZ, 0xc0, !PT ;  /* 0x0000ffff03037812 */ /* 0x000fe400078ec0ff */
[----:B------:R-:W-:Y:S02]  /*0a20*/  SEL R28, R27, R0, !P5 ;  /* 0x000000001b1c7207 */ /* 0x000fe40006800000 */
[----:B------:R-:W-:-:S02]  /*0a30*/  PRMT R2, R2, 0x3340, R9 ;  /* 0x0000334002027816 */ /* 0x000fc40000000009 */
[----:B------:R-:W-:Y:S01]  /*0a40*/  PRMT R3, R3, 0x3340, R20 ;  /* 0x0000334003037816 */ /* 0x000fe20000000014 */
[----:B------:R-:W5:Y:S01]  /*0a50*/  LDL.U8 R16, [R28+0x3] ;  /* 0x000003001c107983 */ /* 0x000f620000100000 */
[C---:B------:R-:W-:Y:S02]  /*0a60*/  SEL R9, R0.reuse, R15, P3 ;  /* 0x0000000f00097207 */ /* 0x040fe40001800000 */
[----:B------:R-:W-:Y:S01]  /*0a70*/  PRMT R26, R3, 0x5410, R2 ;  /* 0x00005410031a7816 */ /* 0x000fe20000000002 */
[----:B------:R-:W5:Y:S01]  /*0a80*/  LDL.U8 R27, [R28+0x2] ;  /* 0x000002001c1b7983 */ /* 0x000f620000100000 */
[----:B------:R-:W-:Y:S02]  /*0a90*/  SEL R24, R5, R0, !P5 ;  /* 0x0000000005187207 */ /* 0x000fe40006800000 */
[----:B------:R-:W-:Y:S01]  /*0aa0*/  SEL R3, R0, R9, P0 ;  /* 0x0000000900037207 */ /* 0x000fe20000000000 */
[----:B------:R0:W5:Y:S04]  /*0ab0*/  LDL.U8 R18, [R28+0x1] ;  /* 0x000001001c127983 */ /* 0x0001680000100000 */
[----:B------:R-:W5:Y:S04]  /*0ac0*/  LDL.U8 R29, [R9] ;  /* 0x00000000091d7983 */ /* 0x000f680000100000 */
[----:B------:R-:W5:Y:S04]  /*0ad0*/  LDL.U8 R5, [R24+0x1] ;  /* 0x0000010018057983 */ /* 0x000f680000100000 */
[----:B------:R-:W5:Y:S04]  /*0ae0*/  LDL.U8 R2, [R3] ;  /* 0x0000000003027983 */ /* 0x000f680000100000 */
[----:B------:R-:W5:Y:S04]  /*0af0*/  LDL.U8 R20, [R24+0x3] ;  /* 0x0000030018147983 */ /* 0x000f680000100000 */
[----:B------:R-:W5:Y:S01]  /*0b00*/  LDL.U8 R22, [R24+0x2] ;  /* 0x0000020018167983 */ /* 0x000f620000100000 */
[----:B------:R-:W-:-:S06]  /*0b10*/  UIADD3 UR5, UPT, UPT, UR4, 0x7, URZ ;  /* 0x0000000704057890 */ /* 0x000fcc000fffe0ff */
[----:B------:R-:W-:Y:S01]  /*0b20*/  ISETP.LT.U32.AND P5, PT, R8, UR5, PT ;  /* 0x0000000508007c0c */ /* 0x000fe2000bfa1070 */
[----:B------:R-:W-:-:S03]  /*0b30*/  UIADD3 UR6, UPT, UPT, UR4, 0x8, URZ ;  /* 0x0000000804067890 */ /* 0x000fc6000fffe0ff */
[----:B------:R-:W-:-:S04]  /*0b40*/  ISETP.LT.U32.OR P4, PT, R8, UR8, P5 ;  /* 0x0000000808007c0c */ /* 0x000fc8000af81470 */
[----:B------:R-:W-:-:S04]  /*0b50*/  SEL R11, R0, R11, P4 ;  /* 0x0000000b000b7207 */ /* 0x000fc80002000000 */
[----:B------:R-:W-:Y:S02]  /*0b60*/  SEL R11, R0, R11, P3 ;  /* 0x0000000b000b7207 */ /* 0x000fe40001800000 */
[----:B------:R-:W-:Y:S01]  /*0b70*/  ISETP.LT.U32.AND P3, PT, R8, UR6, PT ;  /* 0x0000000608007c0c */ /* 0x000fe2000bf61070 */
[----:B------:R0:W-:Y:S04]  /*0b80*/  STG.E desc[UR10][R6.64+0x4920], R25 ;  /* 0x0049201906007986 */ /* 0x0001e8000c10190a */
[----:B------:R-:W-:Y:S01]  /*0b90*/  STG.E desc[UR10][R6.64+0x4380], R26 ;  /* 0x0043801a06007986 */ /* 0x000fe2000c10190a */
[----:B--2---:R-:W-:Y:S02]  /*0ba0*/  PRMT R23, R14, 0x3340, R23 ;  /* 0x000033400e177816 */ /* 0x004fe40000000017 */
[----:B------:R-:W-:-:S02]  /*0bb0*/  SEL R14, R0, R11, P2 ;  /* 0x0000000b000e7207 */ /* 0x000fc40001000000 */
[----:B------:R-:W-:Y:S01]  /*0bc0*/  ISETP.LT.U32.OR P2, PT, R8, UR5, P3 ;  /* 0x0000000508007c0c */ /* 0x000fe20009f41470 */
[----:B------:R-:W-:-:S03]  /*0bd0*/  UIADD3 UR5, UPT, UPT, UR4, 0x9, URZ ;  /* 0x0000000904057890 */ /* 0x000fc6000fffe0ff */
[C---:B------:R-:W-:Y:S02]  /*0be0*/  SEL R11, R0.reuse, R13, P2 ;  /* 0x0000000d000b7207 */ /* 0x040fe40001000000 */
[----:B---3--:R-:W-:Y:S02]  /*0bf0*/  PRMT R12, R19, 0x3340, R12 ;  /* 0x00003340130c7816 */ /* 0x008fe4000000000c */
[----:B------:R-:W-:Y:S02]  /*0c00*/  SEL R11, R0, R11, P0 ;  /* 0x0000000b000b7207 */ /* 0x000fe40000000000 */
[----:B------:R-:W-:Y:S02]  /*0c10*/  ISETP.LT.U32.AND P0, PT, R8, UR5, PT ;  /* 0x0000000508007c0c */ /* 0x000fe4000bf01070 */
[----:B----4-:R-:W-:-:S04]  /*0c20*/  PRMT R21, R10, 0x3340, R21 ;  /* 0x000033400a157816 */ /* 0x010fc80000000015 */
[----:B-1----:R-:W-:Y:S02]  /*0c30*/  PRMT R13, R21, 0x5410, R12 ;  /* 0x00005410150d7816 */ /* 0x002fe4000000000c */
[----:B------:R-:W-:Y:S01]  /*0c40*/  SEL R21, R0, R11, P6 ;  /* 0x0000000b00157207 */ /* 0x000fe20003000000 */
[----:B------:R-:W2:Y:S01]  /*0c50*/  LDL.U8 R12, [R14+0x1] ;  /* 0x000001000e0c7983 */ /* 0x000ea20000100000 */
[----:B------:R-:W-:Y:S02]  /*0c60*/  ISETP.LT.U32.OR P6, PT, R8, UR6, P0 ;  /* 0x0000000608007c0c */ /* 0x000fe400087c1470 */
[C---:B------:R-:W-:Y:S01]  /*0c70*/  SEL R11, R0.reuse, R3, P5 ;  /* 0x00000003000b7207 */ /* 0x040fe20002800000 */
[----:B------:R-:W3:Y:S01]  /*0c80*/  LDL.U8 R10, [R21+0x3] ;  /* 0x00000300150a7983 */ /* 0x000ee20000100000 */
[----:B------:R-:W-:-:S03]  /*0c90*/  SEL R15, R0, R15, P6 ;  /* 0x0000000f000f7207 */ /* 0x000fc60003000000 */
[----:B------:R-:W2:Y:S01]  /*0ca0*/  LDL.U8 R19, [R11] ;  /* 0x000000000b137983 */ /* 0x000ea20000100000 */
[----:B------:R-:W-:Y:S02]  /*0cb0*/  PRMT R4, R4, 0x3340, R17 ;  /* 0x0000334004047816 */ /* 0x000fe40000000011 */
[----:B------:R-:W-:Y:S01]  /*0cc0*/  SEL R15, R0, R15, P5 ;  /* 0x0000000f000f7207 */ /* 0x000fe20002800000 */
[----:B------:R-:W-:Y:S01]  /*0cd0*/  UIADD3 UR6, UPT, UPT, UR4, 0xa, URZ ;  /* 0x0000000a04067890 */ /* 0x000fe2000fffe0ff */
[----:B------:R-:W-:Y:S01]  /*0ce0*/  PRMT R23, R4, 0x5410, R23 ;  /* 0x0000541004177816 */ /* 0x000fe20000000017 */
[----:B------:R-:W3:Y:S01]  /*0cf0*/  LDL.U8 R17, [R21+0x2] ;  /* 0x0000020015117983 */ /* 0x000ee20000100000 */
[----:B0-----:R-:W-:-:S03]  /*0d00*/  SEL R28, R0, R15, P1 ;  /* 0x0000000f001c7207 */ /* 0x001fc60000800000 */
[----:B------:R-:W4:Y:S04]  /*0d10*/  LDL.U8 R15, [R14+0x3] ;  /* 0x000003000e0f7983 */ /* 0x000f280000100000 */
[----:B------:R-:W4:Y:S01]  /*0d20*/  LDL.U8 R4, [R14+0x2] ;  /* 0x000002000e047983 */ /* 0x000f220000100000 */
[----:B------:R-:W-:-:S04]  /*0d30*/  ISETP.LT.U32.AND P5, PT, R8, UR6, PT ;  /* 0x0000000608007c0c */ /* 0x000fc8000bfa1070 */
[----:B------:R-:W-:Y:S01]  /*0d40*/  ISETP.LT.U32.OR P1, PT, R8, UR5, P5 ;  /* 0x0000000508007c0c */ /* 0x000fe2000af21470 */
[----:B------:R0:W-:Y:S03]  /*0d50*/  STG.E desc[UR10][R6.64+0x3840], R13 ;  /* 0x0038400d06007986 */ /* 0x0001e6000c10190a */
[C---:B------:R-:W-:Y:S02]  /*0d60*/  SEL R25, R0.reuse, R9, P1 ;  /* 0x0000000900197207 */ /* 0x040fe40000800000 */
[----:B-----5:R-:W-:Y:S02]  /*0d70*/  PRMT R16, R27, 0x3340, R16 ;  /* 0x000033401b107816 */ /* 0x020fe40000000010 */
[C---:B0-----:R-:W-:Y:S02]  /*0d80*/  SEL R13, R0.reuse, R11, P3 ;  /* 0x0000000b000d7207 */ /* 0x041fe40001800000 */
[----:B------:R-:W-:-:S02]  /*0d90*/  SEL R26, R0, R25, P3 ;  /* 0x00000019001a7207 */ /* 0x000fc40001800000 */
[----:B------:R-:W-:Y:S01]  /*0da0*/  PRMT R29, R29, 0x3340, R18 ;  /* 0x000033401d1d7816 */ /* 0x000fe20000000012 */
[----:B------:R0:W-:Y:S01]  /*0db0*/  STG.E desc[UR10][R6.64+0x3de0], R23 ;  /* 0x003de01706007986 */ /* 0x0001e2000c10190a */
[C---:B------:R-:W-:Y:S02]  /*0dc0*/  SEL R9, R0.reuse, R13, P0 ;  /* 0x0000000d00097207 */ /* 0x040fe40000000000 */
[----:B------:R-:W-:Y:S01]  /*0dd0*/  PRMT R29, R29, 0x5410, R16 ;  /* 0x000054101d1d7816 */ /* 0x000fe20000000010 */
[----:B------:R-:W5:Y:S01]  /*0de0*/  LDL.U8 R18, [R28+0x3] ;  /* 0x000003001c127983 */ /* 0x000f620000100000 */
[----:B------:R-:W-:Y:S02]  /*0df0*/  SEL R26, R0, R26, P4 ;  /* 0x0000001a001a7207 */ /* 0x000fe40002000000 */
[----:B------:R-:W-:Y:S01]  /*0e00*/  PRMT R2, R2, 0x3340, R5 ;  /* 0x0000334002027816 */ /* 0x000fe20000000005 */
[----:B------:R-:W5:Y:S01]  /*0e10*/  LDL.U8 R16, [R21+0x1] ;  /* 0x0000010015107983 */ /* 0x000f620000100000 */
[----:B------:R-:W-:-:S03]  /*0e20*/  SEL R5, R0, R9, P5 ;  /* 0x0000000900057207 */ /* 0x000fc60002800000 */
[----:B0-----:R-:W5:Y:S01]  /*0e30*/  LDL.U8 R23, [R13] ;  /* 0x000000000d177983 */ /* 0x001f620000100000 */
[----:B------:R-:W-:-:S03]  /*0e40*/  PRMT R22, R22, 0x3340, R20 ;  /* 0x0000334016167816 */ /* 0x000fc60000000014 */
[----:B------:R-:W5:Y:S04]  /*0e50*/  LDL.U8 R14, [R26+0x1] ;  /* 0x000001001a0e7983 */ /* 0x000f680000100000 */
[----:B------:R-:W5:Y:S01]  /*0e60*/  LDL.U8 R21, [R5] ;  /* 0x0000000005157983 */ /* 0x000f620000100000 */
[----:B------:R-:W-:-:S03]  /*0e70*/  PRMT R24, R2, 0x5410, R22 ;  /* 0x0000541002187816 */ /* 0x000fc60000000016 */
[----:B------:R-:W5:Y:S04]  /*0e80*/  LDL.U8 R20, [R28+0x1] ;  /* 0x000001001c147983 */ /* 0x000f680000100000 */
[----:B------:R0:W5:Y:S04]  /*0e90*/  LDL.U8 R27, [R9] ;  /* 0x00000000091b7983 */ /* 0x0001680000100000 */
[----:B------:R1:W5:Y:S04]  /*0ea0*/  LDL.U8 R25, [R28+0x2] ;  /* 0x000002001c197983 */ /* 0x0003680000100000 */
[----:B------:R-:W5:Y:S04]  /*0eb0*/  LDL.U8 R2, [R26+0x3] ;  /* 0x000003001a027983 */ /* 0x000f680000100000 */
[----:B------:R1:W5:Y:S01]  /*0ec0*/  LDL.U8 R22, [R26+0x2] ;  /* 0x000002001a167983 */ /* 0x0003620000100000 */
[----:B------:R-:W-:-:S06]  /*0ed0*/  UIADD3 UR5, UPT, UPT, UR4, 0xb, URZ ;  /* 0x0000000b04057890 */ /* 0x000fcc000fffe0ff */
[----:B------:R-:W-:Y:S01]  /*0ee0*/  ISETP.LT.U32.AND P4, PT, R8, UR5, PT ;  /* 0x0000000508007c0c */ /* 0x000fe2000bf81070 */
[----:B------:R-:W-:-:S03]  /*0ef0*/  UIADD3 UR5, UPT, UPT, UR4, 0xc, URZ ;  /* 0x0000000c04057890 */ /* 0x000fc6000fffe0ff */
[----:B------:R-:W-:Y:S01]  /*0f00*/  ISETP.LT.U32.OR P3, PT, R8, UR6, P4 ;  /* 0x0000000608007c0c */ /* 0x000fe2000a761470 */
[----:B------:R-:W-:Y:S01]  /*0f10*/  UIADD3 UR6, UPT, UPT, UR4, 0xe, URZ ;  /* 0x0000000e04067890 */ /* 0x000fe2000fffe0ff */
[----:B------:R-:W-:Y:S04]  /*0f20*/  STG.E desc[UR10][R6.64+0x2d00], R24 ;  /* 0x002d001806007986 */ /* 0x000fe8000c10190a */
[----:B------:R1:W-:Y:S01]  /*0f30*/  STG.E desc[UR10][R6.64+0x32a0], R29 ;  /* 0x0032a01d06007986 */ /* 0x0003e2000c10190a */
[----:B--2---:R-:W-:Y:S02]  /*0f40*/  PRMT R19, R19, 0x3340, R12 ;  /* 0x0000334013137816 */ /* 0x004fe4000000000c */
[----:B----4-:R-:W-:Y:S02]  /*0f50*/  PRMT R4, R4, 0x3340, R15 ;  /* 0x0000334004047816 */ /* 0x010fe4000000000f */
[----:B------:R-:W-:-:S02]  /*0f60*/  SEL R15, R0, R3, P3 ;  /* 0x00000003000f7207 */ /* 0x000fc40001800000 */
[----:B------:R-:W-:Y:S02]  /*0f70*/  PRMT R3, R19, 0x5410, R4 ;  /* 0x0000541013037816 */ /* 0x000fe40000000004 */
[----:B------:R-:W-:Y:S02]  /*0f80*/  SEL R19, R0, R15, P0 ;  /* 0x0000000f00137207 */ /* 0x000fe40000000000 */
[----:B------:R-:W-:Y:S02]  /*0f90*/  ISETP.LT.U32.AND P0, PT, R8, UR5, PT ;  /* 0x0000000508007c0c */ /* 0x000fe4000bf01070 */
[----:B---3--:R-:W-:Y:S02]  /*0fa0*/  PRMT R10, R17, 0x3340, R10 ;  /* 0x00003340110a7816 */ /* 0x008fe4000000000a */
[----:B------:R-:W-:Y:S01]  /*0fb0*/  SEL R17, R0, R11, P0 ;  /* 0x0000000b00117207 */ /* 0x000fe20000000000 */
[----:B------:R-:W-:-:S03]  /*0fc0*/  UIADD3 UR5, UPT, UPT, UR4, 0xd, URZ ;  /* 0x0000000d04057890 */ /* 0x000fc6000fffe0ff */
[C---:B------:R-:W-:Y:S02]  /*0fd0*/  SEL R17, R0.reuse, R17, P4 ;  /* 0x0000001100117207 */ /* 0x040fe40002000000 */
[C---:B------:R-:W-:Y:S02]  /*0fe0*/  SEL R4, R0.reuse, R19, P2 ;  /* 0x0000001300047207 */ /* 0x040fe40001000000 */
[----:B------:R-:W-:Y:S02]  /*0ff0*/  SEL R17, R0, R17, P5 ;  /* 0x0000001100117207 */ /* 0x000fe40002800000 */
[C---:B------:R-:W-:Y:S02]  /*1000*/  ISETP.LT.U32.AND P5, PT, R8.reuse, UR6, PT ;  /* 0x0000000608007c0c */ /* 0x040fe4000bfa1070 */
[----:B------:R-:W-:Y:S02]  /*1010*/  ISETP.LT.U32.AND P2, PT, R8, UR5, PT ;  /* 0x0000000508007c0c */ /* 0x000fe4000bf41070 */
[----:B0-----:R-:W-:-:S02]  /*1020*/  SEL R9, R0, R9, P5 ;  /* 0x0000000900097207 */ /* 0x001fc40002800000 */
[C---:B------:R-:W-:Y:S02]  /*1030*/  SEL R13, R0.reuse, R13, P2 ;  /* 0x0000000d000d7207 */ /* 0x040fe40001000000 */
[C---:B------:R-:W-:Y:S02]  /*1040*/  SEL R19, R0.reuse, R5, P4 ;  /* 0x0000000500137207 */ /* 0x040fe40002000000 */
[C---:B------:R-:W-:Y:S02]  /*1050*/  SEL R5, R0.reuse, R9, P2 ;  /* 0x0000000900057207 */ /* 0x040fe40001000000 */
[----:B-----5:R-:W-:Y:S01]  /*1060*/  PRMT R23, R23, 0x3340, R16 ;  /* 0x0000334017177816 */ /* 0x020fe20000000010 */
[----:B-1----:R-:W2:Y:S01]  /*1070*/  LDL.U8 R29, [R19] ;  /* 0x00000000131d7983 */ /* 0x002ea20000100000 */
[C---:B------:R-:W-:Y:S02]  /*1080*/  SEL R13, R0.reuse, R13, P0 ;  /* 0x0000000d000d7207 */ /* 0x040fe40000000000 */
[----:B------:R-:W-:-:S02]  /*1090*/  SEL R9, R0, R19, P0 ;  /* 0x0000001300097207 */ /* 0x000fc40000000000 */
[----:B------:R-:W-:Y:S02]  /*10a0*/  PRMT R11, R23, 0x5410, R10 ;  /* 0x00005410170b7816 */ /* 0x000fe4000000000a */
[----:B------:R-:W-:Y:S01]  /*10b0*/  PRMT R23, R21, 0x3340, R14 ;  /* 0x0000334015177816 */ /* 0x000fe2000000000e */
[----:B------:R0:W3:Y:S01]  /*10c0*/  LDL.U8 R16, [R9] ;  /* 0x0000000009107983 */ /* 0x0000e20000100000 */
[C---:B------:R-:W-:Y:S02]  /*10d0*/  SEL R13, R0.reuse, R13, P4 ;  /* 0x0000000d000d7207 */ /* 0x040fe40002000000 */
[C---:B------:R-:W-:Y:S02]  /*10e0*/  SEL R5, R0.reuse, R5, P0 ;  /* 0x0000000500057207 */ /* 0x040fe40000000000 */
[----:B------:R-:W-:Y:S02]  /*10f0*/  SEL R14, R0, R9, P2 ;  /* 0x00000009000e7207 */ /* 0x000fe40001000000 */
[----:B------:R-:W-:-:S02]  /*1100*/  PRMT R20, R27, 0x3340, R20 ;  /* 0x000033401b147816 */ /* 0x000fc40000000014 */
[C---:B------:R-:W-:Y:S02]  /*1110*/  SEL R28, R0.reuse, R17, P6 ;  /* 0x00000011001c7207 */ /* 0x040fe40003000000 */
[----:B------:R-:W-:Y:S02]  /*1120*/  PRMT R15, R25, 0x3340, R18 ;  /* 0x00003340190f7816 */ /* 0x000fe40000000012 */
[C---:B------:R-:W-:Y:S01]  /*1130*/  SEL R26, R0.reuse, R13, P1 ;  /* 0x0000000d001a7207 */ /* 0x040fe20000800000 */
[----:B------:R-:W4:Y:S01]  /*1140*/  LDL.U8 R18, [R4+0x3] ;  /* 0x0000030004127983 */ /* 0x000f220000100000 */
[C---:B------:R-:W-:Y:S02]  /*1150*/  SEL R24, R0.reuse, R5, P3 ;  /* 0x0000000500187207 */ /* 0x040fe40001800000 */
[----:B0-----:R-:W-:Y:S01]  /*1160*/  SEL R9, R0, R14, P5 ;  /* 0x0000000e00097207 */ /* 0x001fe20002800000 */
[----:B------:R-:W4:Y:S01]  /*1170*/  LDL.U8 R25, [R4+0x2] ;  /* 0x0000020004197983 */ /* 0x000f220000100000 */
[----:B------:R-:W-:-:S02]  /*1180*/  PRMT R2, R22, 0x3340, R2 ;  /* 0x0000334016027816 */ /* 0x000fc40000000002 */
[----:B------:R-:W-:Y:S01]  /*1190*/  PRMT R15, R20, 0x5410, R15 ;  /* 0x00005410140f7816 */ /* 0x000fe2000000000f */
[----:B------:R-:W2:Y:S04]  /*11a0*/  LDL.U8 R22, [R4+0x1] ;  /* 0x0000010004167983 */ /* 0x000ea80000100000 */
[----:B------:R-:W5:Y:S04]  /*11b0*/  LDL.U8 R20, [R28+0x3] ;  /* 0x000003001c147983 */ /* 0x000f680000100000 */
[----:B------:R-:W5:Y:S04]  /*11c0*/  LDL.U8 R27, [R28+0x2] ;  /* 0x000002001c1b7983 */ /* 0x000f680000100000 */
[----:B------:R-:W3:Y:S04]  /*11d0*/  LDL.U8 R21, [R28+0x1] ;  /* 0x000001001c157983 */ /* 0x000ee80000100000 */
[----:B------:R-:W3:Y:S04]  /*11e0*/  LDL.U8 R12, [R26+0x3] ;  /* 0x000003001a0c7983 */ /* 0x000ee80000100000 */
[----:B------:R-:W3:Y:S04]  /*11f0*/  LDL.U8 R19, [R26+0x2] ;  /* 0x000002001a137983 */ /* 0x000ee80000100000 */
[----:B------:R-:W3:Y:S04]  /*1200*/  LDL.U8 R5, [R26+0x1] ;  /* 0x000001001a057983 */ /* 0x000ee80000100000 */
[----:B------:R-:W3:Y:S04]  /*1210*/  LDL.U8 R14, [R14] ;  /* 0x000000000e0e7983 */ /* 0x000ee80000100000 */
[----:B------:R-:W3:Y:S04]  /*1220*/  LDL.U8 R10, [R24+0x3] ;  /* 0x00000300180a7983 */ /* 0x000ee80000100000 */
[----:B------:R-:W3:Y:S04]  /*1230*/  LDL.U8 R17, [R24+0x2] ;  /* 0x0000020018117983 */ /* 0x000ee80000100000 */
[----:B------:R-:W3:Y:S04]  /*1240*/  LDL.U8 R4, [R24+0x1] ;  /* 0x0000010018047983 */ /* 0x000ee80000100000 */
[----:B------:R-:W3:Y:S01]  /*1250*/  LDL.U8 R13, [R9] ;  /* 0x00000000090d7983 */ /* 0x000ee20000100000 */
[----:B------:R-:W-:-:S03]  /*1260*/  PRMT R23, R23, 0x5410, R2 ;  /* 0x0000541017177816 */ /* 0x000fc60000000002 */
[----:B------:R-:W-:Y:S04]  /*1270*/  STG.E desc[UR10][R6.64+0x21c0], R11 ;  /* 0x0021c00b06007986 */ /* 0x000fe8000c10190a */
[----:B------:R-:W-:Y:S04]  /*1280*/  STG.E desc[UR10][R6.64+0x1c20], R15 ;  /* 0x001c200f06007986 */ /* 0x000fe8000c10190a */
[----:B------:R-:W-:Y:S01]  /*1290*/  STG.E desc[UR10][R6.64+0x1680], R23 ;  /* 0x0016801706007986 */ /* 0x000fe2000c10190a */
[----:B------:R-:W-:Y:S02]  /*12a0*/  UIADD3 UR5, UPT, UPT, UR4, 0xf, URZ ;  /* 0x0000000f04057890 */ /* 0x000fe4000fffe0ff */
[----:B------:R-:W-:-:S04]  /*12b0*/  UIADD3 UR4, UPT, UPT, UR4, 0x10, URZ ;  /* 0x0000001004047890 */ /* 0x000fc8000fffe0ff */
[----:B------:R-:W-:Y:S01]  /*12c0*/  UISETP.NE.AND UP0, UPT, UR4, 0x100, UPT ;  /* 0x000001000400788c */ /* 0x000fe2000bf05270 */
[----:B------:R-:W-:Y:S02]  /*12d0*/  ISETP.LT.U32.AND P0, PT, R8, UR5, PT ;  /* 0x0000000508007c0c */ /* 0x000fe4000bf01070 */
[----:B------:R-:W-:Y:S01]  /*12e0*/  IADD3 R2, P1, PT, R6, -0x5a00, RZ ;  /* 0xffffa60006027810 */ /* 0x000fe20007f3e0ff */
[----:B------:R0:W-:Y:S02]  /*12f0*/  STG.E desc[UR10][R6.64+0x2760], R3 ;  /* 0x0027600306007986 */ /* 0x0001e4000c10190a */
[----:B0-----:R-:W-:Y:S02]  /*1300*/  SEL R3, R0, R9, P0 ;  /* 0x0000000900037207 */ /* 0x001fe40000000000 */
[----:B----4-:R-:W-:Y:S02]  /*1310*/  PRMT R18, R25, 0x3340, R18 ;  /* 0x0000334019127816 */ /* 0x010fe40000000012 */
[----:B--2---:R-:W-:-:S04]  /*1320*/  PRMT R29, R29, 0x3340, R22 ;  /* 0x000033401d1d7816 */ /* 0x004fc80000000016 */
[----:B------:R-:W-:Y:S02]  /*1330*/  PRMT R29, R29, 0x5410, R18 ;  /* 0x000054101d1d7816 */ /* 0x000fe40000000012 */
[----:B-----5:R-:W-:Y:S02]  /*1340*/  PRMT R20, R27, 0x3340, R20 ;  /* 0x000033401b147816 */ /* 0x020fe40000000014 */
[----:B---3--:R-:W-:-:S04]  /*1350*/  PRMT R21, R16, 0x3340, R21 ;  /* 0x0000334010157816 */ /* 0x008fc80000000015 */
[----:B------:R-:W-:Y:S02]  /*1360*/  PRMT R21, R21, 0x5410, R20 ;  /* 0x0000541015157816 */ /* 0x000fe40000000014 */
[----:B------:R-:W-:Y:S02]  /*1370*/  PRMT R12, R19, 0x3340, R12 ;  /* 0x00003340130c7816 */ /* 0x000fe4000000000c */
[----:B------:R-:W-:-:S04]  /*1380*/  PRMT R5, R14, 0x3340, R5 ;  /* 0x000033400e057816 */ /* 0x000fc80000000005 */
[----:B------:R-:W-:Y:S02]  /*1390*/  PRMT R11, R5, 0x5410, R12 ;  /* 0x00005410050b7816 */ /* 0x000fe4000000000c */
[----:B------:R-:W-:Y:S02]  /*13a0*/  PRMT R10, R17, 0x3340, R10 ;  /* 0x00003340110a7816 */ /* 0x000fe4000000000a */
[----:B------:R-:W-:-:S04]  /*13b0*/  PRMT R13, R13, 0x3340, R4 ;  /* 0x000033400d0d7816 */ /* 0x000fc80000000004 */
[----:B------:R-:W-:Y:S01]  /*13c0*/  PRMT R13, R13, 0x5410, R10 ;  /* 0x000054100d0d7816 */ /* 0x000fe2000000000a */
[----:B------:R1:W-:Y:S04]  /*13d0*/  STG.E desc[UR10][R6.64+0x10e0], R29 ;  /* 0x0010e01d06007986 */ /* 0x0003e8000c10190a */
[----:B------:R1:W-:Y:S04]  /*13e0*/  STG.E desc[UR10][R6.64+0xb40], R21 ;  /* 0x000b401506007986 */ /* 0x0003e8000c10190a */
[----:B------:R1:W-:Y:S04]  /*13f0*/  STG.E desc[UR10][R6.64+0x5a0], R11 ;  /* 0x0005a00b06007986 */ /* 0x0003e8000c10190a */
[----:B------:R1:W-:Y:S01]  /*1400*/  STG.E desc[UR10][R6.64], R13 ;  /* 0x0000000d06007986 */ /* 0x0003e2000c10190a */
[----:B------:R-:W-:Y:S01]  /*1410*/  IADD3.X R5, PT, PT, R7, -0x1, RZ, P1, !PT ;  /* 0xffffffff07057810 */ /* 0x000fe20000ffe4ff */
[----:B------:R-:W-:Y:S06]  /*1420*/  BRA.U UP0, `(.L_x_4) ;  /* 0xfffffff100947547 */ /* 0x000fec000b83ffff */
[----:B------:R-:W-:Y:S05]  /*1430*/  EXIT ;  /* 0x000000000000794d */ /* 0x000fea0003800000 */
        .weak           $__internal_0_$__cuda_sm3x_div_rn_noftz_f32_slowpath
        .type           $__internal_0_$__cuda_sm3x_div_rn_noftz_f32_slowpath,@function
        .size           $__internal_0_$__cuda_sm3x_div_rn_noftz_f32_slowpath,(.L_x_68 - $__internal_0_$__cuda_sm3x_div_rn_noftz_f32_slowpath)
$__internal_0_$__cuda_sm3x_div_rn_noftz_f32_slowpath:
[--C-:B------:R-:W-:Y:S01]  /*1440*/  SHF.R.U32.HI R5, RZ, 0x17, R0.reuse ;  /* 0x00000017ff057819 */ /* 0x100fe20000011600 */
[----:B------:R-:W-:Y:S04]  /*1450*/  BSSY.RECONVERGENT B0, `(.L_x_5) ;  /* 0x000005c000007945 */ /* 0x000fe80003800200 */
[----:B------:R-:W-:Y:S01]  /*1460*/  BSSY.RELIABLE B2, `(.L_x_6) ;  /* 0x000001a000027945 */ /* 0x000fe20003800100 */
[----:B------:R-:W-:Y:S01]  /*1470*/  IMAD.MOV.U32 R6, RZ, RZ, R0 ;  /* 0x000000ffff067224 */ /* 0x000fe200078e0000 */
[----:B------:R-:W-:-:S05]  /*1480*/  LOP3.LUT R5, R5, 0xff, RZ, 0xc0, !PT ;  /* 0x000000ff05057812 */ /* 0x000fca00078ec0ff */
[----:B------:R-:W-:-:S05]  /*1490*/  VIADD R9, R5, 0xffffffff ;  /* 0xffffffff05097836 */ /* 0x000fca0000000000 */
[----:B------:R-:W-:-:S13]  /*14a0*/  ISETP.GT.U32.OR P0, PT, R9, 0xfd, !PT ;  /* 0x000000fd0900780c */ /* 0x000fda0007f04470 */
[----:B------:R-:W-:Y:S01]  /*14b0*/  @!P0 IMAD.MOV.U32 R7, RZ, RZ, RZ ;  /* 0x000000ffff078224 */ /* 0x000fe200078e00ff */
[----:B------:R-:W-:Y:S06]  /*14c0*/  @!P0 BRA `(.L_x_7) ;  /* 0x00000000004c8947 */ /* 0x000fec0003800000 */
[----:B------:R-:W-:-:S13]  /*14d0*/  FSETP.GTU.FTZ.AND P0, PT, |R0|, +INF , PT ;  /* 0x7f8000000000780b */ /* 0x000fda0003f1c200 */
[----:B------:R-:W-:Y:S05]  /*14e0*/  @P0 BREAK.RELIABLE B2 ;  /* 0x0000000000020942 */ /* 0x000fea0003800100 */
[----:B------:R-:W-:Y:S05]  /*14f0*/  @P0 BRA `(.L_x_8) ;  /* 0x0000000400400947 */ /* 0x000fea0003800000 */
[----:B------:R-:W-:-:S05]  /*1500*/  IMAD.MOV.U32 R7, RZ, RZ, 0x42700000 ;  /* 0x42700000ff077424 */ /* 0x000fca00078e00ff */
[----:B------:R-:W-:-:S13]  /*1510*/  LOP3.LUT P0, RZ, R7, 0x7fffffff, R6, 0xc8, !PT ;  /* 0x7fffffff07ff7812 */ /* 0x000fda000780c806 */
[----:B------:R-:W-:Y:S05]  /*1520*/  @!P0 BREAK.RELIABLE B2 ;  /* 0x0000000000028942 */ /* 0x000fea0003800100 */
[----:B------:R-:W-:Y:S05]  /*1530*/  @!P0 BRA `(.L_x_9) ;  /* 0x0000000400288947 */ /* 0x000fea0003800000 */
[----:B------:R-:W-:-:S13]  /*1540*/  LOP3.LUT P0, RZ, R6, 0x7fffffff, RZ, 0xc0, !PT ;  /* 0x7fffffff06ff7812 */ /* 0x000fda000780c0ff */
[----:B------:R-:W-:Y:S05]  /*1550*/  @!P0 BREAK.RELIABLE B2 ;  /* 0x0000000000028942 */ /* 0x000fea0003800100 */
[----:B------:R-:W-:Y:S05]  /*1560*/  @!P0 BRA `(.L_x_10) ;  /* 0x0000000400148947 */ /* 0x000fea0003800000 */
[----:B------:R-:W-:Y:S02]  /*1570*/  FSETP.NEU.FTZ.AND P0, PT, |R0|, +INF , PT ;  /* 0x7f8000000000780b */ /* 0x000fe40003f1d200 */
[----:B------:R-:W-:-:S04]  /*1580*/  LOP3.LUT P1, RZ, R7, 0x7fffffff, RZ, 0xc0, !PT ;  /* 0x7fffffff07ff7812 */ /* 0x000fc8000782c0ff */
[----:B------:R-:W-:-:S13]  /*1590*/  PLOP3.LUT P0, PT, P0, P1, PT, 0x2f, 0xf2 ;  /* 0x0000000000f2781c */ /* 0x000fda0000702577 */
[----:B------:R-:W-:Y:S05]  /*15a0*/  @P0 BREAK.RELIABLE B2 ;  /* 0x0000000000020942 */ /* 0x000fea0003800100 */
[----:B------:R-:W-:Y:S05]  /*15b0*/  @P0 BRA `(.L_x_11) ;  /* 0x0000000000f40947 */ /* 0x000fea0003800000 */
[----:B------:R-:W-:-:S13]  /*15c0*/  ISETP.GE.AND P0, PT, R9, RZ, PT ;  /* 0x000000ff0900720c */ /* 0x000fda0003f06270 */
[----:B------:R-:W-:Y:S02]  /*15d0*/  @P0 IMAD.MOV.U32 R7, RZ, RZ, RZ ;  /* 0x000000ffff070224 */ /* 0x000fe400078e00ff */
[----:B------:R-:W-:Y:S01]  /*15e0*/  @!P0 FFMA R6, R0, 1.84467440737095516160e+19, RZ ;  /* 0x5f80000000068823 */ /* 0x000fe200000000ff */
[----:B------:R-:W-:-:S07]  /*15f0*/  @!P0 IMAD.MOV.U32 R7, RZ, RZ, -0x40 ;  /* 0xffffffc0ff078424 */ /* 0x000fce00078e00ff */
.L_x_7:
[----:B------:R-:W-:Y:S05]  /*1600*/  BSYNC.RELIABLE B2 ;  /* 0x0000000000027941 */ /* 0x000fea0003800100 */
.L_x_6:
[----:B------:R-:W-:Y:S01]  /*1610*/  UMOV UR4, 0x42700000 ;  /* 0x4270000000047882 */ /* 0x000fe20000000000 */
[----:B------:R-:W-:Y:S01]  /*1620*/  VIADD R5, R5, 0xffffff81 ;  /* 0xffffff8105057836 */ /* 0x000fe20000000000 */
[----:B------:R-:W-:Y:S01]  /*1630*/  UIADD3 UR4, UPT, UPT, UR4, -0x2800000, URZ ;  /* 0xfd80000004047890 */ /* 0x000fe2000fffe0ff */
[----:B------:R-:W-:Y:S02]  /*1640*/  BSSY.RECONVERGENT B2, `(.L_x_12) ;  /* 0x0000033000027945 */ /* 0x000fe40003800200 */
[----:B------:R-:W-:Y:S01]  /*1650*/  IMAD R0, R5, -0x800000, R6 ;  /* 0xff80000005007824 */ /* 0x000fe200078e0206 */
[----:B------:R-:W-:Y:S02]  /*1660*/  IADD3 R7, PT, PT, R7, -0x5, R5 ;  /* 0xfffffffb07077810 */ /* 0x000fe40007ffe005 */
[----:B------:R-:W-:-:S03]  /*1670*/  FADD.FTZ R11, -RZ, -UR4 ;  /* 0x80000004ff0b7e21 */ /* 0x000fc60008010100 */
[----:B------:R-:W0:Y:S02]  /*1680*/  MUFU.RCP R9, UR4 ;  /* 0x0000000400097d08 */ /* 0x000e240008001000 */
[----:B0-----:R-:W-:-:S04]  /*1690*/  FFMA R10, R9, R11, 1 ;  /* 0x3f800000090a7423 */ /* 0x001fc8000000000b */
[----:B------:R-:W-:-:S04]  /*16a0*/  FFMA R9, R9, R10, R9 ;  /* 0x0000000a09097223 */ /* 0x000fc80000000009 */
[----:B------:R-:W-:-:S04]  /*16b0*/  FFMA R6, R0, R9, RZ ;  /* 0x0000000900067223 */ /* 0x000fc800000000ff */
[----:B------:R-:W-:-:S04]  /*16c0*/  FFMA R10, R11, R6, R0 ;  /* 0x000000060b0a7223 */ /* 0x000fc80000000000 */
[----:B------:R-:W-:-:S04]  /*16d0*/  FFMA R10, R9, R10, R6 ;  /* 0x0000000a090a7223 */ /* 0x000fc80000000006 */
[----:B------:R-:W-:-:S04]  /*16e0*/  FFMA R11, R11, R10, R0 ;  /* 0x0000000a0b0b7223 */ /* 0x000fc80000000000 */
[----:B------:R-:W-:-:S05]  /*16f0*/  FFMA R0, R9, R11, R10 ;  /* 0x0000000b09007223 */ /* 0x000fca000000000a */
[----:B------:R-:W-:-:S04]  /*1700*/  SHF.R.U32.HI R6, RZ, 0x17, R0 ;  /* 0x00000017ff067819 */ /* 0x000fc80000011600 */
[----:B------:R-:W-:-:S05]  /*1710*/  LOP3.LUT R6, R6, 0xff, RZ, 0xc0, !PT ;  /* 0x000000ff06067812 */ /* 0x000fca00078ec0ff */
[----:B------:R-:W-:-:S04]  /*1720*/  IMAD.IADD R12, R6, 0x1, R7 ;  /* 0x00000001060c7824 */ /* 0x000fc800078e0207 */
[----:B------:R-:W-:-:S05]  /*1730*/  VIADD R5, R12, 0xffffffff ;  /* 0xffffffff0c057836 */ /* 0x000fca0000000000 */
[----:B------:R-:W-:-:S13]  /*1740*/  ISETP.GE.U32.AND P0, PT, R5, 0xfe, PT ;  /* 0x000000fe0500780c */ /* 0x000fda0003f06070 */
[----:B------:R-:W-:Y:S05]  /*1750*/  @!P0 BRA `(.L_x_13) ;  /* 0x0000000000808947 */ /* 0x000fea0003800000 */
[----:B------:R-:W-:-:S13]  /*1760*/  ISETP.GT.AND P0, PT, R12, 0xfe, PT ;  /* 0x000000fe0c00780c */ /* 0x000fda0003f04270 */
[----:B------:R-:W-:Y:S05]  /*1770*/  @P0 BRA `(.L_x_14) ;  /* 0x00000000006c0947 */ /* 0x000fea0003800000 */
[----:B------:R-:W-:-:S13]  /*1780*/  ISETP.GE.AND P0, PT, R12, 0x1, PT ;  /* 0x000000010c00780c */ /* 0x000fda0003f06270 */
[----:B------:R-:W-:Y:S05]  /*1790*/  @P0 BRA `(.L_x_15) ;  /* 0x0000000000740947 */ /* 0x000fea0003800000 */
[----:B------:R-:W-:Y:S02]  /*17a0*/  ISETP.GE.AND P0, PT, R12, -0x18, PT ;  /* 0xffffffe80c00780c */ /* 0x000fe40003f06270 */
[----:B------:R-:W-:-:S11]  /*17b0*/  LOP3.LUT R0, R0, 0x80000000, RZ, 0xc0, !PT ;  /* 0x8000000000007812 */ /* 0x000fd600078ec0ff */
[----:B------:R-:W-:Y:S05]  /*17c0*/  @!P0 BRA `(.L_x_15) ;  /* 0x0000000000688947 */ /* 0x000fea0003800000 */
[CCC-:B------:R-:W-:Y:S01]  /*17d0*/  FFMA.RZ R5, R9.reuse, R11.reuse, R10.reuse ;  /* 0x0000000b09057223 */ /* 0x1c0fe2000000c00a */
[-CC-:B------:R-:W-:Y:S01]  /*17e0*/  FFMA.RM R6, R9, R11.reuse, R10.reuse ;  /* 0x0000000b09067223 */ /* 0x180fe2000000400a */
[C---:B------:R-:W-:Y:S02]  /*17f0*/  ISETP.NE.AND P2, PT, R12.reuse, RZ, PT ;  /* 0x000000ff0c00720c */ /* 0x040fe40003f45270 */
[C---:B------:R-:W-:Y:S02]  /*1800*/  ISETP.NE.AND P1, PT, R12.reuse, RZ, PT ;  /* 0x000000ff0c00720c */ /* 0x040fe40003f25270 */
[----:B------:R-:W-:Y:S01]  /*1810*/  LOP3.LUT R7, R5, 0x7fffff, RZ, 0xc0, !PT ;  /* 0x007fffff05077812 */ /* 0x000fe200078ec0ff */
[----:B------:R-:W-:Y:S01]  /*1820*/  FFMA.RP R5, R9, R11, R10 ;  /* 0x0000000b09057223 */ /* 0x000fe2000000800a */
[----:B------:R-:W-:Y:S02]  /*1830*/  VIADD R10, R12, 0x20 ;  /* 0x000000200c0a7836 */ /* 0x000fe40000000000 */
[----:B------:R-:W-:Y:S01]  /*1840*/  LOP3.LUT R7, R7, 0x800000, RZ, 0xfc, !PT ;  /* 0x0080000007077812 */ /* 0x000fe200078efcff */
[----:B------:R-:W-:Y:S01]  /*1850*/  IMAD.MOV R9, RZ, RZ, -R12 ;  /* 0x000000ffff097224 */ /* 0x000fe200078e0a0c */
[----:B------:R-:W-:-:S02]  /*1860*/  FSETP.NEU.FTZ.AND P0, PT, R5, R6, PT ;  /* 0x000000060500720b */ /* 0x000fc40003f1d000 */
[----:B------:R-:W-:Y:S02]  /*1870*/  SHF.L.U32 R10, R7, R10, RZ ;  /* 0x0000000a070a7219 */ /* 0x000fe400000006ff */
[----:B------:R-:W-:Y:S02]  /*1880*/  SEL R6, R9, RZ, P2 ;  /* 0x000000ff09067207 */ /* 0x000fe40001000000 */
[----:B------:R-:W-:Y:S02]  /*1890*/  ISETP.NE.AND P1, PT, R10, RZ, P1 ;  /* 0x000000ff0a00720c */ /* 0x000fe40000f25270 */
[----:B------:R-:W-:Y:S02]  /*18a0*/  SHF.R.U32.HI R6, RZ, R6, R7 ;  /* 0x00000006ff067219 */ /* 0x000fe40000011607 */
[----:B------:R-:W-:Y:S02]  /*18b0*/  PLOP3.LUT P0, PT, P0, P1, PT, 0xf8, 0x8f ;  /* 0x00000000008f781c */ /* 0x000fe40000703f70 */
[----:B------:R-:W-:-:S02]  /*18c0*/  SHF.R.U32.HI R10, RZ, 0x1, R6 ;  /* 0x00000001ff0a7819 */ /* 0x000fc40000011606 */
[----:B------:R-:W-:-:S04]  /*18d0*/  SEL R5, RZ, 0x1, !P0 ;  /* 0x00000001ff057807 */ /* 0x000fc80004000000 */
[----:B------:R-:W-:-:S04]  /*18e0*/  LOP3.LUT R5, R5, 0x1, R10, 0xf8, !PT ;  /* 0x0000000105057812 */ /* 0x000fc800078ef80a */
[----:B------:R-:W-:-:S05]  /*18f0*/  LOP3.LUT R5, R5, R6, RZ, 0xc0, !PT ;  /* 0x0000000605057212 */ /* 0x000fca00078ec0ff */
[----:B------:R-:W-:-:S05]  /*1900*/  IMAD.IADD R5, R10, 0x1, R5 ;  /* 0x000000010a057824 */ /* 0x000fca00078e0205 */
[----:B------:R-:W-:Y:S01]  /*1910*/  LOP3.LUT R0, R5, R0, RZ, 0xfc, !PT ;  /* 0x0000000005007212 */ /* 0x000fe200078efcff */
[----:B------:R-:W-:Y:S06]  /*1920*/  BRA `(.L_x_15) ;  /* 0x0000000000107947 */ /* 0x000fec0003800000 */
.L_x_14:
[----:B------:R-:W-:-:S04]  /*1930*/  LOP3.LUT R0, R0, 0x80000000, RZ, 0xc0, !PT ;  /* 0x8000000000007812 */ /* 0x000fc800078ec0ff */
[----:B------:R-:W-:Y:S01]  /*1940*/  LOP3.LUT R0, R0, 0x7f800000, RZ, 0xfc, !PT ;  /* 0x7f80000000007812 */ /* 0x000fe200078efcff */
[----:B------:R-:W-:Y:S06]  /*1950*/  BRA `(.L_x_15) ;  /* 0x0000000000047947 */ /* 0x000fec0003800000 */
.L_x_13:
[----:B------:R-:W-:-:S07]  /*1960*/  IMAD R0, R7, 0x800000, R0 ;  /* 0x0080000007007824 */ /* 0x000fce00078e0200 */
.L_x_15:
[----:B------:R-:W-:Y:S05]  /*1970*/  BSYNC.RECONVERGENT B2 ;  /* 0x0000000000027941 */ /* 0x000fea0003800200 */
.L_x_12:
[----:B------:R-:W-:Y:S05]  /*1980*/  BRA `(.L_x_16) ;  /* 0x0000000000207947 */ /* 0x000fea0003800000 */
.L_x_11:
[----:B------:R-:W-:-:S04]  /*1990*/  LOP3.LUT R0, R7, 0x80000000, R6, 0x48, !PT ;  /* 0x8000000007007812 */ /* 0x000fc800078e4806 */
[----:B------:R-:W-:Y:S01]  /*19a0*/  LOP3.LUT R0, R0, 0x7f800000, RZ, 0xfc, !PT ;  /* 0x7f80000000007812 */ /* 0x000fe200078efcff */
[----:B------:R-:W-:Y:S06]  /*19b0*/  BRA `(.L_x_16) ;  /* 0x0000000000147947 */ /* 0x000fec0003800000 */
.L_x_10:
[----:B------:R-:W-:Y:S01]  /*19c0*/  LOP3.LUT R0, R7, 0x80000000, R6, 0x48, !PT ;  /* 0x8000000007007812 */ /* 0x000fe200078e4806 */
[----:B------:R-:W-:Y:S06]  /*19d0*/  BRA `(.L_x_16) ;  /* 0x00000000000c7947 */ /* 0x000fec0003800000 */
.L_x_9:
[----:B------:R-:W0:Y:S01]  /*19e0*/  MUFU.RSQ R0, -QNAN ;  /* 0xffc0000000007908 */ /* 0x000e220000001400 */
[----:B------:R-:W-:Y:S05]  /*19f0*/  BRA `(.L_x_16) ;  /* 0x0000000000047947 */ /* 0x000fea0003800000 */
.L_x_8:
[----:B------:R-:W-:-:S07]  /*1a00*/  FADD.FTZ R0, R0, 60 ;  /* 0x4270000000007421 */ /* 0x000fce0000010000 */
.L_x_16:
[----:B------:R-:W-:Y:S05]  /*1a10*/  BSYNC.RECONVERGENT B0 ;  /* 0x0000000000007941 */ /* 0x000fea0003800200 */
.L_x_5:
[----:B------:R-:W-:Y:S02]  /*1a20*/  IMAD.MOV.U32 R6, RZ, RZ, R2 ;  /* 0x000000ffff067224 */ /* 0x000fe400078e0002 */
[----:B------:R-:W-:-:S04]  /*1a30*/  IMAD.MOV.U32 R7, RZ, RZ, 0x0 ;  /* 0x00000000ff077424 */ /* 0x000fc800078e00ff */
[----:B0-----:R-:W-:Y:S05]  /*1a40*/  RET.REL.NODEC R6 `(_Z14draw_histogramPjP6uchar4) ;  /* 0xffffffe4066c7950 */ /* 0x001fea0003c3ffff */
.L_x_17:
[----:B------:R-:W-:-:S00]  /*1a50*/  BRA `(.L_x_17) ;  /* 0xfffffffc00fc7947 */ /* 0x000fc0000383ffff */
[----:B------:R-:W-:-:S00]  /*1a60*/  NOP ;  /* 0x0000000000007918 */ /* 0x000fc00000000000 */
        /* <DEDUP_REMOVED lines=9> */
.L_x_68:


//--------------------- .text._Z21compute_hue_histogramP6float4Pjii --------------------------
	.section	.text._Z21compute_hue_histogramP6float4Pjii,"ax",@progbits
	.align	128
        .global         _Z21compute_hue_histogramP6float4Pjii
        .type           _Z21compute_hue_histogramP6float4Pjii,@function
        .size           _Z21compute_hue_histogramP6float4Pjii,(.L_x_72 - _Z21compute_hue_histogramP6float4Pjii)
        .other          _Z21compute_hue_histogramP6float4Pjii,@"STO_CUDA_ENTRY STV_DEFAULT"
_Z21compute_hue_histogramP6float4Pjii:
.text._Z21compute_hue_histogramP6float4Pjii:
[----:B------:R-:W-:Y:S01]  /*0000*/  LDC R1, c[0x0][0x37c] ;  /* 0x0000df00ff017b82 */ /* 0x000fe20000000800 */
[----:B------:R-:W0:Y:S07]  /*0010*/  S2R R5, SR_TID.Y ;  /* 0x0000000000057919 */ /* 0x000e2e0000002200 */
[----:B------:R-:W1:Y:S01]  /*0020*/  LDC R0, c[0x0][0x360] ;  /* 0x0000d800ff007b82 */ /* 0x000e620000000800 */
[----:B------:R-:W2:Y:S01]  /*0030*/  LDCU.64 UR8, c[0x0][0x390] ;  /* 0x00007200ff0877ac */ /* 0x000ea20008000a00 */
[----:B------:R-:W-:Y:S01]  /*0040*/  BSSY.RECONVERGENT B0, `(.L_x_18) ;  /* 0x0000018000007945 */ /* 0x000fe20003800200 */
[----:B------:R-:W3:Y:S05]  /*0050*/  S2R R7, SR_TID.X ;  /* 0x0000000000077919 */ /* 0x000eea0000002100 */
[----:B------:R-:W0:Y:S08]  /*0060*/  S2UR UR4, SR_CTAID.Y ;  /* 0x00000000000479c3 */ /* 0x000e300000002600 */
[----:B------:R-:W0:Y:S08]  /*0070*/  LDC R2, c[0x0][0x364] ;  /* 0x0000d900ff027b82 */ /* 0x000e300000000800 */
[----:B------:R-:W4:Y:S08]  /*0080*/  S2UR UR5, SR_CgaCtaId ;  /* 0x00000000000579c3 */ /* 0x000f300000008800 */
[----:B------:R-:W1:Y:S01]  /*0090*/  S2UR UR6, SR_CTAID.X ;  /* 0x00000000000679c3 */ /* 0x000e620000002500 */
[----:B0-----:R-:W-:Y:S01]  /*00a0*/  IMAD R5, R2, UR4, R5 ;  /* 0x0000000402057c24 */ /* 0x001fe2000f8e0205 */
[----:B------:R-:W-:-:S04]  /*00b0*/  UMOV UR4, 0x400 ;  /* 0x0000040000047882 */ /* 0x000fc80000000000 */
[----:B--2---:R-:W-:Y:S01]  /*00c0*/  ISETP.GE.AND P0, PT, R5, UR9, PT ;  /* 0x0000000905007c0c */ /* 0x004fe2000bf06270 */
[----:B----4-:R-:W-:-:S06]  /*00d0*/  ULEA UR4, UR5, UR4, 0x18 ;  /* 0x0000000405047291 */ /* 0x010fcc000f8ec0ff */
[----:B---3--:R-:W-:Y:S01]  /*00e0*/  LEA R4, R7, UR4, 0x2 ;  /* 0x0000000407047c11 */ /* 0x008fe2000f8e10ff */
[----:B-1----:R-:W-:Y:S01]  /*00f0*/  IMAD R0, R0, UR6, R7 ;  /* 0x0000000600007c24 */ /* 0x002fe2000f8e0207 */
[----:B------:R-:W0:Y:S03]  /*0100*/  LDCU.64 UR6, c[0x0][0x358] ;  /* 0x00006b00ff0677ac */ /* 0x000e260008000a00 */
[----:B------:R1:W-:Y:S01]  /*0110*/  STS [R4], RZ ;  /* 0x000000ff04007388 */ /* 0x0003e20000000800 */
[----:B------:R-:W-:-:S13]  /*0120*/  ISETP.GE.OR P0, PT, R0, UR8, P0 ;  /* 0x0000000800007c0c */ /* 0x000fda0008706670 */
[----:B-1----:R-:W-:Y:S05]  /*0130*/  @P0 BRA `(.L_x_19) ;  /* 0x0000000000200947 */ /* 0x002fea0003800000 */
[----:B------:R-:W1:Y:S01]  /*0140*/  LDC.64 R2, c[0x0][0x380] ;  /* 0x0000e000ff027b82 */ /* 0x000e620000000a00 */
[----:B------:R-:W-:-:S04]  /*0150*/  IMAD R5, R5, UR8, R0 ;  /* 0x0000000805057c24 */ /* 0x000fc8000f8e0200 */
[----:B-1----:R-:W-:-:S06]  /*0160*/  IMAD.WIDE R2, R5, 0x10, R2 ;  /* 0x0000001005027825 */ /* 0x002fcc00078e0202 */
[----:B0-----:R-:W2:Y:S02]  /*0170*/  LDG.E R2, desc[UR6][R2.64] ;  /* 0x0000000602027981 */ /* 0x001ea4000c1e1900 */
[----:B--2---:R-:W0:Y:S02]  /*0180*/  F2I.TRUNC.NTZ R0, R2 ;  /* 0x0000000200007305 */ /* 0x004e24000020f100 */
[----:B0-----:R-:W-:-:S04]  /*0190*/  VIMNMX.RELU R0, PT, PT, R0, 0x167, PT ;  /* 0x0000016700007848 */ /* 0x001fc80003fe1100 */
[----:B------:R-:W-:-:S05]  /*01a0*/  LEA R0, R0, UR4, 0x2 ;  /* 0x0000000400007c11 */ /* 0x000fca000f8e10ff */
[----:B------:R1:W-:Y:S02]  /*01b0*/  ATOMS.POPC.INC.32 RZ, [R0+URZ] ;  /* 0x0000000000ff7f8c */ /* 0x0003e4000d8000ff */
.L_x_19:
[----:B0-----:R-:W-:Y:S05]  /*01c0*/  BSYNC.RECONVERGENT B0 ;  /* 0x0000000000007941 */ /* 0x001fea0003800200 */
.L_x_18:
[----:B------:R-:W-:Y:S08]  /*01d0*/  BAR.SYNC.DEFER_BLOCKING 0x0 ;  /* 0x0000000000007b1d */ /* 0x000ff00000010000 */
[----:B------:R-:W0:Y:S01]  /*01e0*/  LDC.64 R2, c[0x0][0x388] ;  /* 0x0000e200ff027b82 */ /* 0x000e220000000a00 */
[----:B------:R-:W2:Y:S01]  /*01f0*/  LDS R5, [R4] ;  /* 0x0000000004057984 */ /* 0x000ea20000000800 */
[----:B0-----:R-:W-:-:S05]  /*0200*/  IMAD.WIDE.U32 R2, R7, 0x4, R2 ;  /* 0x0000000407027825 */ /* 0x001fca00078e0002 */
[----:B--2---:R-:W-:Y:S01]  /*0210*/  REDG.E.ADD.STRONG.GPU desc[UR6][R2.64], R5 ;  /* 0x000000050200798e */ /* 0x004fe2000c12e106 */
[----:B------:R-:W-:Y:S05]  /*0220*/  EXIT ;  /* 0x000000000000794d */ /* 0x000fea0003800000 */
.L_x_20:
        /* <DEDUP_REMOVED lines=13> */
.L_x_72:


//--------------------- .text._Z14convert_to_rgbP6float4P6uchar4ii --------------------------
	.section	.text._Z14convert_to_rgbP6float4P6uchar4ii,"ax",@progbits
	.align	128
        .global         _Z14convert_to_rgbP6float4P6uchar4ii
        .type           _Z14convert_to_rgbP6float4P6uchar4ii,@function
        .size           _Z14convert_to_rgbP6float4P6uchar4ii,(.L_x_69 - _Z14convert_to_rgbP6float4P6uchar4ii)
        .other          _Z14convert_to_rgbP6float4P6uchar4ii,@"STO_CUDA_ENTRY STV_DEFAULT"
_Z14convert_to_rgbP6float4P6uchar4ii:
.text._Z14convert_to_rgbP6float4P6uchar4ii:
[----:B------:R-:W-:Y:S01]  /*0000*/  LDC R1, c[0x0][0x37c] ;  /* 0x0000df00ff017b82 */ /* 0x000fe20000000800 */
[----:B------:R-:W0:Y:S07]  /*0010*/  S2R R3, SR_TID.Y ;  /* 0x0000000000037919 */ /* 0x000e2e0000002200 */
[----:B------:R-:W1:Y:S01]  /*0020*/  LDC R5, c[0x0][0x360] ;  /* 0x0000d800ff057b82 */ /* 0x000e620000000800 */
[----:B------:R-:W2:Y:S01]  /*0030*/  LDCU.64 UR8, c[0x0][0x390] ;  /* 0x00007200ff0877ac */ /* 0x000ea20008000a00 */
[----:B------:R-:W1:Y:S06]  /*0040*/  S2R R2, SR_TID.X ;  /* 0x0000000000027919 */ /* 0x000e6c0000002100 */
[----:B------:R-:W0:Y:S08]  /*0050*/  S2UR UR5, SR_CTAID.Y ;  /* 0x00000000000579c3 */ /* 0x000e300000002600 */
[----:B------:R-:W0:Y:S08]  /*0060*/  LDC R0, c[0x0][0x364] ;  /* 0x0000d900ff007b82 */ /* 0x000e300000000800 */
[----:B------:R-:W1:Y:S01]  /*0070*/  S2UR UR4, SR_CTAID.X ;  /* 0x00000000000479c3 */ /* 0x000e620000002500 */
[----:B0-----:R-:W-:-:S05]  /*0080*/  IMAD R3, R0, UR5, R3 ;  /* 0x0000000500037c24 */ /* 0x001fca000f8e0203 */
[----:B--2---:R-:W-:Y:S01]  /*0090*/  ISETP.GE.AND P0, PT, R3, UR9, PT ;  /* 0x0000000903007c0c */ /* 0x004fe2000bf06270 */
[----:B-1----:R-:W-:-:S05]  /*00a0*/  IMAD R2, R5, UR4, R2 ;  /* 0x0000000405027c24 */ /* 0x002fca000f8e0202 */
[----:B------:R-:W-:-:S13]  /*00b0*/  ISETP.GE.OR P0, PT, R2, UR8, P0 ;  /* 0x0000000802007c0c */ /* 0x000fda0008706670 */
[----:B------:R-:W-:Y:S05]  /*00c0*/  @P0 EXIT ;  /* 0x000000000000094d */ /* 0x000fea0003800000 */
[----:B------:R-:W0:Y:S01]  /*00d0*/  LDC.64 R4, c[0x0][0x380] ;  /* 0x0000e000ff047b82 */ /* 0x000e220000000a00 */
[----:B------:R-:W1:Y:S01]  /*00e0*/  LDCU.64 UR6, c[0x0][0x358] ;  /* 0x00006b00ff0677ac */ /* 0x000e620008000a00 */
[----:B------:R-:W-:-:S04]  /*00f0*/  IMAD R2, R3, UR8, R2 ;  /* 0x0000000803027c24 */ /* 0x000fc8000f8e0202 */
[----:B0-----:R-:W-:-:S06]  /*0100*/  IMAD.WIDE R4, R2, 0x10, R4 ;  /* 0x0000001002047825 */ /* 0x001fcc00078e0204 */
[----:B-1----:R-:W2:Y:S01]  /*0110*/  LDG.E.128 R4, desc[UR6][R4.64] ;  /* 0x0000000604047981 */ /* 0x002ea2000c1e1d00 */
[----:B------:R-:W-:Y:S01]  /*0120*/  IMAD.MOV.U32 R3, RZ, RZ, 0x3c888889 ;  /* 0x3c888889ff037424 */ /* 0x000fe200078e00ff */
[----:B------:R-:W-:Y:S01]  /*0130*/  BSSY.RECONVERGENT B1, `(.L_x_21) ;  /* 0x000000b000017945 */ /* 0x000fe20003800200 */
[----:B------:R-:W-:-:S04]  /*0140*/  IMAD.MOV.U32 R0, RZ, RZ, 0x42700000 ;  /* 0x42700000ff007424 */ /* 0x000fc800078e00ff */
[----:B------:R-:W-:-:S04]  /*0150*/  FFMA R0, R3, -R0, 1 ;  /* 0x3f80000003007423 */ /* 0x000fc80000000800 */
[----:B------:R-:W-:Y:S01]  /*0160*/  FFMA R3, R0, R3, 0.016666667535901069641 ;  /* 0x3c88888900037423 */ /* 0x000fe20000000003 */
[----:B--2---:R-:W0:Y:S03]  /*0170*/  FCHK P0, R4, 60 ;  /* 0x4270000004007902 */ /* 0x004e260000000000 */
[----:B------:R-:W-:-:S04]  /*0180*/  FFMA R0, R4, R3, RZ ;  /* 0x0000000304007223 */ /* 0x000fc800000000ff */
[----:B------:R-:W-:-:S04]  /*0190*/  FFMA R8, R0, -60, R4 ;  /* 0xc270000000087823 */ /* 0x000fc80000000004 */
[----:B------:R-:W-:Y:S01]  /*01a0*/  FFMA R0, R3, R8, R0 ;  /* 0x0000000803007223 */ /* 0x000fe20000000000 */
[----:B0-----:R-:W-:Y:S06]  /*01b0*/  @!P0 BRA `(.L_x_22) ;  /* 0x0000000000088947 */ /* 0x001fec0003800000 */
[----:B------:R-:W-:-:S07]  /*01c0*/  MOV R8, 0x1e0 ;  /* 0x000001e000087802 */ /* 0x000fce0000000f00 */
[----:B------:R-:W-:Y:S05]  /*01d0*/  CALL.REL.NOINC `($__internal_1_$__cuda_sm3x_div_rn_noftz_f32_slowpath) ;  /* 0x0000000000c87944 */ /* 0x000fea0003c00000 */
.L_x_22:
[----:B------:R-:W-:Y:S05]  /*01e0*/  BSYNC.RECONVERGENT B1 ;  /* 0x0000000000017941 */ /* 0x000fea0003800200 */
.L_x_21:
[----:B------:R-:W0:Y:S01]  /*01f0*/  FRND.FLOOR R11, R0 ;  /* 0x00000000000b7307 */ /* 0x000e220000205000 */
[----:B------:R-:W-:Y:S01]  /*0200*/  FADD R3, -R5, 1 ;  /* 0x3f80000005037421 */ /* 0x000fe20000000100 */
[----:B------:R-:W-:Y:S03]  /*0210*/  BSSY.RECONVERGENT B0, `(.L_x_23) ;  /* 0x0000021000007945 */ /* 0x000fe60003800200 */
[----:B------:R-:W-:-:S03]  /*0220*/  FMUL R3, R6, R3 ;  /* 0x0000000306037220 */ /* 0x000fc60000400000 */
[----:B------:R-:W1:Y:S01]  /*0230*/  F2I.U32.NTZ R7, R7 ;  /* 0x0000000700077305 */ /* 0x000e620000203000 */
[C---:B0-----:R-:W-:Y:S01]  /*0240*/  FSETP.NEU.AND P0, PT, R11.reuse, 6, PT ;  /* 0x40c000000b00780b */ /* 0x041fe20003f0d000 */
[----:B------:R-:W-:-:S03]  /*0250*/  FADD R4, -R11, R0 ;  /* 0x000000000b047221 */ /* 0x000fc60000000100 */
[----:B------:R-:W-:Y:S01]  /*0260*/  FSETP.EQ.OR P0, PT, R11, RZ, !P0 ;  /* 0x000000ff0b00720b */ /* 0x000fe20004702400 */
[----:B------:R-:W-:-:S04]  /*0270*/  FADD R8, -R4, 1 ;  /* 0x3f80000004087421 */ /* 0x000fc80000000100 */
[C---:B------:R-:W-:Y:S01]  /*0280*/  FFMA R9, -R5.reuse, R8, 1 ;  /* 0x3f80000005097423 */ /* 0x040fe20000000108 */
[----:B------:R-:W-:Y:S01]  /*0290*/  FFMA R5, -R5, R4, 1 ;  /* 0x3f80000005057423 */ /* 0x000fe20000000104 */
[----:B------:R-:W-:Y:S02]  /*02a0*/  IMAD.MOV.U32 R4, RZ, RZ, R6 ;  /* 0x000000ffff047224 */ /* 0x000fe400078e0006 */
[----:B------:R-:W-:Y:S01]  /*02b0*/  FMUL R9, R6, R9 ;  /* 0x0000000906097220 */ /* 0x000fe20000400000 */
[----:B------:R-:W-:-:S03]  /*02c0*/  IMAD.MOV.U32 R8, RZ, RZ, R3 ;  /* 0x000000ffff087224 */ /* 0x000fc600078e0003 */
[----:B------:R-:W-:Y:S01]  /*02d0*/  IMAD.MOV.U32 R0, RZ, RZ, R9 ;  /* 0x000000ffff007224 */ /* 0x000fe200078e0009 */
[----:B-1----:R-:W-:Y:S06]  /*02e0*/  @P0 BRA `(.L_x_24) ;  /* 0x00000000004c0947 */ /* 0x002fec0003800000 */
[----:B------:R-:W-:Y:S01]  /*02f0*/  FSETP.NEU.AND P0, PT, R11, 1, PT ;  /* 0x3f8000000b00780b */ /* 0x000fe20003f0d000 */
[----:B------:R-:W-:Y:S01]  /*0300*/  FMUL R5, R6, R5 ;  /* 0x0000000506057220 */ /* 0x000fe20000400000 */
[----:B------:R-:W-:Y:S01]  /*0310*/  MOV R0, R6 ;  /* 0x0000000600007202 */ /* 0x000fe20000000f00 */
[----:B------:R-:W-:Y:S02]  /*0320*/  IMAD.MOV.U32 R8, RZ, RZ, R3 ;  /* 0x000000ffff087224 */ /* 0x000fe400078e0003 */
[----:B------:R-:W-:-:S08]  /*0330*/  IMAD.MOV.U32 R4, RZ, RZ, R5 ;  /* 0x000000ffff047224 */ /* 0x000fd000078e0005 */
[----:B------:R-:W-:Y:S05]  /*0340*/  @!P0 BRA `(.L_x_24) ;  /* 0x0000000000348947 */ /* 0x000fea0003800000 */
[C---:B------:R-:W-:Y:S01]  /*0350*/  FSETP.NEU.AND P0, PT, R11.reuse, 2, PT ;  /* 0x400000000b00780b */ /* 0x040fe20003f0d000 */
[----:B------:R-:W-:Y:S01]  /*0360*/  IMAD.MOV.U32 R0, RZ, RZ, R6 ;  /* 0x000000ffff007224 */ /* 0x000fe200078e0006 */
[----:B------:R-:W-:Y:S01]  /*0370*/  MOV R8, R9 ;  /* 0x0000000900087202 */ /* 0x000fe20000000f00 */
[----:B------:R-:W-:Y:S01]  /*0380*/  IMAD.MOV.U32 R4, RZ, RZ, R3 ;  /* 0x000000ffff047224 */ /* 0x000fe200078e0003 */
[C---:B------:R-:W-:Y:S02]  /*0390*/  FSETP.NEU.AND P3, PT, R11.reuse, 3, P0 ;  /* 0x404000000b00780b */ /* 0x040fe4000076d000 */
[----:B------:R-:W-:-:S07]  /*03a0*/  FSETP.NEU.AND P4, PT, R11, 4, P0 ;  /* 0x408000000b00780b */ /* 0x000fce000078d000 */
[C---:B------:R-:W-:Y:S02]  /*03b0*/  @P0 FSETP.NEU.AND P1, PT, R11.reuse, 3, PT ;  /* 0x404000000b00080b */ /* 0x040fe40003f2d000 */
[----:B------:R-:W-:Y:S02]  /*03c0*/  @P0 FSETP.NEU.AND P2, PT, R11, 4, PT ;  /* 0x408000000b00080b */ /* 0x000fe40003f4d000 */
[----:B------:R-:W-:Y:S02]  /*03d0*/  @P0 FSEL R0, R5, R3, !P1 ;  /* 0x0000000305000208 */ /* 0x000fe40004800000 */
[----:B------:R-:W-:Y:S02]  /*03e0*/  @P3 FSEL R3, R9, R6, !P2 ;  /* 0x0000000609033208 */ /* 0x000fe40005000000 */
[----:B------:R-:W-:-:S03]  /*03f0*/  @P4 FSEL R6, R6, R5, !P1 ;  /* 0x0000000506064208 */ /* 0x000fc60004800000 */
[----:B------:R-:W-:Y:S02]  /*0400*/  @P0 IMAD.MOV.U32 R4, RZ, RZ, R3 ;  /* 0x000000ffff040224 */ /* 0x000fe400078e0003 */
[----:B------:R-:W-:-:S07]  /*0410*/  @P0 IMAD.MOV.U32 R8, RZ, RZ, R6 ;  /* 0x000000ffff080224 */ /* 0x000fce00078e0006 */
.L_x_24:
[----:B------:R-:W-:Y:S05]  /*0420*/  BSYNC.RECONVERGENT B0 ;  /* 0x0000000000007941 */ /* 0x000fea0003800200 */
.L_x_23:
[----:B------:R-:W-:Y:S01]  /*0430*/  FMUL R6, R4, 255 ;  /* 0x437f000004067820 */ /* 0x000fe20000400000 */
[----:B------:R-:W-:Y:S01]  /*0440*/  FMUL R8, R8, 255 ;  /* 0x437f000008087820 */ /* 0x000fe20000400000 */
[----:B------:R-:W0:Y:S01]  /*0450*/  LDC.64 R4, c[0x0][0x388] ;  /* 0x0000e200ff047b82 */ /* 0x000e220000000a00 */
[----:B------:R-:W-:-:S03]  /*0460*/  FMUL R0, R0, 255 ;  /* 0x437f000000007820 */ /* 0x000fc60000400000 */
[----:B------:R-:W-:Y:S08]  /*0470*/  F2I.U32.NTZ R6, R6 ;  /* 0x0000000600067305 */ /* 0x000ff00000203000 */
[----:B------:R-:W1:Y:S08]  /*0480*/  F2I.U32.NTZ R8, R8 ;  /* 0x0000000800087305 */ /* 0x000e700000203000 */
[----:B------:R-:W2:Y:S01]  /*0490*/  F2I.U32.NTZ R3, R0 ;  /* 0x0000000000037305 */ /* 0x000ea20000203000 */
[----:B-1----:R-:W-:-:S02]  /*04a0*/  PRMT R7, R8, 0x3340, R7 ;  /* 0x0000334008077816 */ /* 0x002fc40000000007 */
[----:B--2---:R-:W-:Y:S01]  /*04b0*/  PRMT R10, R6, 0x3340, R3 ;  /* 0x00003340060a7816 */ /* 0x004fe20000000003 */
[----:B0-----:R-:W-:-:S03]  /*04c0*/  IMAD.WIDE R2, R2, 0x4, R4 ;  /* 0x0000000402027825 */ /* 0x001fc600078e0204 */
[----:B------:R-:W-:-:S05]  /*04d0*/  PRMT R7, R10, 0x5410, R7 ;  /* 0x000054100a077816 */ /* 0x000fca0000000007 */
[----:B------:R-:W-:Y:S01]  /*04e0*/  STG.E desc[UR6][R2.64], R7 ;  /* 0x0000000702007986 */ /* 0x000fe2000c101906 */
[----:B------:R-:W-:Y:S05]  /*04f0*/  EXIT ;  /* 0x000000000000794d */ /* 0x000fea0003800000 */
        .weak           $__internal_1_$__cuda_sm3x_div_rn_noftz_f32_slowpath
        .type           $__internal_1_$__cuda_sm3x_div_rn_noftz_f32_slowpath,@function
        .size           $__internal_1_$__cuda_sm3x_div_rn_noftz_f32_slowpath,(.L_x_69 - $__internal_1_$__cuda_sm3x_div_rn_noftz_f32_slowpath)
$__internal_1_$__cuda_sm3x_div_rn_noftz_f32_slowpath:
[--C-:B------:R-:W-:Y:S01]  /*0500*/  SHF.R.U32.HI R0, RZ, 0x17, R4.reuse ;  /* 0x00000017ff007819 */ /* 0x100fe20000011604 */
[----:B------:R-:W-:Y:S04]  /*0510*/  BSSY.RECONVERGENT B0, `(.L_x_25) ;  /* 0x000005c000007945 */ /* 0x000fe80003800200 */
[----:B------:R-:W-:Y:S01]  /*0520*/  BSSY.RELIABLE B2, `(.L_x_26) ;  /* 0x000001a000027945 */ /* 0x000fe20003800100 */
[----:B------:R-:W-:Y:S01]  /*0530*/  IMAD.MOV.U32 R3, RZ, RZ, R4 ;  /* 0x000000ffff037224 */ /* 0x000fe200078e0004 */
[----:B------:R-:W-:-:S05]  /*0540*/  LOP3.LUT R0, R0, 0xff, RZ, 0xc0, !PT ;  /* 0x000000ff00007812 */ /* 0x000fca00078ec0ff */
[----:B------:R-:W-:-:S05]  /*0550*/  VIADD R11, R0, 0xffffffff ;  /* 0xffffffff000b7836 */ /* 0x000fca0000000000 */
[----:B------:R-:W-:-:S13]  /*0560*/  ISETP.GT.U32.OR P0, PT, R11, 0xfd, !PT ;  /* 0x000000fd0b00780c */ /* 0x000fda0007f04470 */
[----:B------:R-:W-:Y:S01]  /*0570*/  @!P0 MOV R9, RZ ;  /* 0x000000ff00098202 */ /* 0x000fe20000000f00 */
        /* <DEDUP_REMOVED lines=20> */
.L_x_27:
[----:B------:R-:W-:Y:S05]  /*06c0*/  BSYNC.RELIABLE B2 ;  /* 0x0000000000027941 */ /* 0x000fea0003800100 */
.L_x_26:
        /* <DEDUP_REMOVED lines=16> */
[----:B------:R-:W-:-:S04]  /*07d0*/  LOP3.LUT R3, R3, 0xff, RZ, 0xc0, !PT ;  /* 0x000000ff03037812 */ /* 0x000fc800078ec0ff */
[----:B------:R-:W-:-:S05]  /*07e0*/  IADD3 R12, PT, PT, R3, R9, RZ ;  /* 0x00000009030c7210 */ /* 0x000fca0007ffe0ff */
        /* <DEDUP_REMOVED lines=28> */
[----:B------:R-:W-:-:S04]  /*09b0*/  LOP3.LUT R3, R3, R4, RZ, 0xc0, !PT ;  /* 0x0000000403037212 */ /* 0x000fc800078ec0ff */
[----:B------:R-:W-:-:S04]  /*09c0*/  IADD3 R3, PT, PT, R10, R3, RZ ;  /* 0x000000030a037210 */ /* 0x000fc80007ffe0ff */
[----:B------:R-:W-:Y:S01]  /*09d0*/  LOP3.LUT R0, R3, R0, RZ, 0xfc, !PT ;  /* 0x0000000003007212 */ /* 0x000fe200078efcff */
[----:B------:R-:W-:Y:S06]  /*09e0*/  BRA `(.L_x_35) ;  /* 0x0000000000107947 */ /* 0x000fec0003800000 */
.L_x_34:
[----:B------:R-:W-:-:S04]  /*09f0*/  LOP3.LUT R0, R0, 0x80000000, RZ, 0xc0, !PT ;  /* 0x8000000000007812 */ /* 0x000fc800078ec0ff */
[----:B------:R-:W-:Y:S01]  /*0a00*/  LOP3.LUT R0, R0, 0x7f800000, RZ, 0xfc, !PT ;  /* 0x7f80000000007812 */ /* 0x000fe200078efcff */
[----:B------:R-:W-:Y:S06]  /*0a10*/  BRA `(.L_x_35) ;  /* 0x0000000000047947 */ /* 0x000fec0003800000 */
.L_x_33:
[----:B------:R-:W-:-:S07]  /*0a20*/  IMAD R0, R9, 0x800000, R0 ;  /* 0x0080000009007824 */ /* 0x000fce00078e0200 */
.L_x_35:
[----:B------:R-:W-:Y:S05]  /*0a30*/  BSYNC.RECONVERGENT B2 ;  /* 0x0000000000027941 */ /* 0x000fea0003800200 */
.L_x_32:
[----:B------:R-:W-:Y:S05]  /*0a40*/  BRA `(.L_x_36) ;  /* 0x0000000000207947 */ /* 0x000fea0003800000 */
.L_x_31:
[----:B------:R-:W-:-:S04]  /*0a50*/  LOP3.LUT R0, R10, 0x80000000, R3, 0x48, !PT ;  /* 0x800000000a007812 */ /* 0x000fc800078e4803 */
[----:B------:R-:W-:Y:S01]  /*0a60*/  LOP3.LUT R0, R0, 0x7f800000, RZ, 0xfc, !PT ;  /* 0x7f80000000007812 */ /* 0x000fe200078efcff */
[----:B------:R-:W-:Y:S06]  /*0a70*/  BRA `(.L_x_36) ;  /* 0x0000000000147947 */ /* 0x000fec0003800000 */
.L_x_30:
[----:B------:R-:W-:Y:S01]  /*0a80*/  LOP3.LUT R0, R10, 0x80000000, R3, 0x48, !PT ;  /* 0x800000000a007812 */ /* 0x000fe200078e4803 */
[----:B------:R-:W-:Y:S06]  /*0a90*/  BRA `(.L_x_36) ;  /* 0x00000000000c7947 */ /* 0x000fec0003800000 */
.L_x_29:
[----:B------:R-:W0:Y:S01]  /*0aa0*/  MUFU.RSQ R0, -QNAN ;  /* 0xffc0000000007908 */ /* 0x000e220000001400 */
[----:B------:R-:W-:Y:S05]  /*0ab0*/  BRA `(.L_x_36) ;  /* 0x0000000000047947 */ /* 0x000fea0003800000 */
.L_x_28:
[----:B------:R-:W-:-:S07]  /*0ac0*/  FADD.FTZ R0, R4, 60 ;  /* 0x4270000004007421 */ /* 0x000fce0000010000 */
.L_x_36:
[----:B------:R-:W-:Y:S05]  /*0ad0*/  BSYNC.RECONVERGENT B0 ;  /* 0x0000000000007941 */ /* 0x000fea0003800200 */
.L_x_25:
[----:B------:R-:W-:-:S04]  /*0ae0*/  IMAD.MOV.U32 R9, RZ, RZ, 0x0 ;  /* 0x00000000ff097424 */ /* 0x000fc800078e00ff */
[----:B0-----:R-:W-:Y:S05]  /*0af0*/  RET.REL.NODEC R8 `(_Z14convert_to_rgbP6float4P6uchar4ii) ;  /* 0xfffffff408407950 */ /* 0x001fea0003c3ffff */
.L_x_37:
        /* <DEDUP_REMOVED lines=16> */
.L_x_69:


//--------------------- .text._Z14convert_to_hsvP6uchar4P6float4ii --------------------------
	.section	.text._Z14convert_to_hsvP6uchar4P6float4ii,"ax",@progbits
	.align	128
        .global         _Z14convert_to_hsvP6uchar4P6float4ii
        .type           _Z14convert_to_hsvP6uchar4P6float4ii,@function
        .size           _Z14convert_to_hsvP6uchar4P6float4ii,(.L_x_70 - _Z14convert_to_hsvP6uchar4P6float4ii)
        .other          _Z14convert_to_hsvP6uchar4P6float4ii,@"STO_CUDA_ENTRY STV_DEFAULT"
_Z14convert_to_hsvP6uchar4P6float4ii:
.text._Z14convert_to_hsvP6uchar4P6float4ii:
        /* <DEDUP_REMOVED lines=17> */
[----:B-1----:R-:W2:Y:S01]  /*0110*/  LDG.E R5, desc[UR4][R4.64] ;  /* 0x0000000404057981 */ /* 0x002ea2000c1e1900 */
[----:B------:R-:W-:Y:S01]  /*0120*/  IMAD.MOV.U32 R6, RZ, RZ, 0x3b808081 ;  /* 0x3b808081ff067424 */ /* 0x000fe200078e00ff */
[----:B------:R-:W-:Y:S01]  /*0130*/  BSSY.RECONVERGENT B0, `(.L_x_38) ;  /* 0x0000013000007945 */ /* 0x000fe20003800200 */
[----:B------:R-:W-:Y:S02]  /*0140*/  IMAD.MOV.U32 R3, RZ, RZ, 0x437f0000 ;  /* 0x437f0000ff037424 */ /* 0x000fe400078e00ff */
[----:B------:R-:W-:Y:S02]  /*0150*/  HFMA2 R8, -RZ, RZ, 0, 0 ;  /* 0x00000000ff087431 */ /* 0x000fe400000001ff */
[----:B------:R-:W-:-:S04]  /*0160*/  FFMA R3, R6, -R3, 1 ;  /* 0x3f80000006037423 */ /* 0x000fc80000000803 */
[----:B------:R-:W-:Y:S01]  /*0170*/  FFMA R3, R3, R6, 0.0039215688593685626984 ;  /* 0x3b80808103037423 */ /* 0x000fe20000000006 */
[C---:B--2---:R-:W-:Y:S02]  /*0180*/  PRMT R0, R5.reuse, 0x7770, RZ ;  /* 0x0000777005007816 */ /* 0x044fe400000000ff */
[C---:B------:R-:W-:Y:S02]  /*0190*/  PRMT R11, R5.reuse, 0x7773, RZ ;  /* 0x00007773050b7816 */ /* 0x040fe400000000ff */
[----:B------:R-:W-:Y:S02]  /*01a0*/  I2FP.F32.U32 R0, R0 ;  /* 0x0000000000007245 */ /* 0x000fe40000201000 */
[----:B------:R-:W-:Y:S02]  /*01b0*/  PRMT R4, R5, 0x7771, RZ ;  /* 0x0000777105047816 */ /* 0x000fe400000000ff */
[----:B------:R-:W0:Y:S01]  /*01c0*/  FCHK P0, R0, 255 ;  /* 0x437f000000007902 */ /* 0x000e220000000000 */
[----:B------:R-:W-:-:S04]  /*01d0*/  FFMA R7, R0, R3, RZ ;  /* 0x0000000300077223 */ /* 0x000fc800000000ff */
[----:B------:R-:W-:-:S04]  /*01e0*/  FFMA R6, R7, -255, R0 ;  /* 0xc37f000007067823 */ /* 0x000fc80000000000 */
[----:B------:R-:W-:Y:S01]  /*01f0*/  FFMA R7, R3, R6, R7 ;  /* 0x0000000603077223 */ /* 0x000fe20000000007 */
[----:B------:R-:W-:Y:S01]  /*0200*/  PRMT R3, R5, 0x7772, RZ ;  /* 0x0000777205037816 */ /* 0x000fe200000000ff */
[----:B0-----:R-:W-:Y:S06]  /*0210*/  @!P0 BRA `(.L_x_39) ;  /* 0x0000000000108947 */ /* 0x001fec0003800000 */
[----:B------:R-:W-:Y:S01]  /*0220*/  IMAD.MOV.U32 R5, RZ, RZ, 0x437f0000 ;  /* 0x437f0000ff057424 */ /* 0x000fe200078e00ff */
[----:B------:R-:W-:-:S07]  /*0230*/  MOV R12, 0x250 ;  /* 0x00000250000c7802 */ /* 0x000fce0000000f00 */
[----:B------:R-:W-:Y:S05]  /*0240*/  CALL.REL.NOINC `($__internal_2_$__cuda_sm3x_div_rn_noftz_f32_slowpath) ;  /* 0x0000000400f07944 */ /* 0x000fea0003c00000 */
[----:B------:R-:W-:-:S07]  /*0250*/  IMAD.MOV.U32 R7, RZ, RZ, R0 ;  /* 0x000000ffff077224 */ /* 0x000fce00078e0000 */
.L_x_39:
[----:B------:R-:W-:Y:S05]  /*0260*/  BSYNC.RECONVERGENT B0 ;  /* 0x0000000000007941 */ /* 0x000fea0003800200 */
.L_x_38:
[----:B------:R-:W-:Y:S01]  /*0270*/  MOV R0, 0x3b808081 ;  /* 0x3b80808100007802 */ /* 0x000fe20000000f00 */
[----:B------:R-:W-:Y:S01]  /*0280*/  IMAD.MOV.U32 R5, RZ, RZ, 0x437f0000 ;  /* 0x437f0000ff057424 */ /* 0x000fe200078e00ff */
[----:B------:R-:W-:Y:S03]  /*0290*/  BSSY.RECONVERGENT B0, `(.L_x_40) ;  /* 0x000000e000007945 */ /* 0x000fe60003800200 */
[----:B------:R-:W-:Y:S01]  /*02a0*/  FFMA R9, R0, -R5, 1 ;  /* 0x3f80000000097423 */ /* 0x000fe20000000805 */
[----:B------:R-:W-:-:S03]  /*02b0*/  I2FP.F32.U32 R5, R4 ;  /* 0x0000000400057245 */ /* 0x000fc60000201000 */
[----:B------:R-:W-:Y:S01]  /*02c0*/  FFMA R0, R9, R0, 0.0039215688593685626984 ;  /* 0x3b80808109007423 */ /* 0x000fe20000000000 */
[----:B------:R-:W0:Y:S03]  /*02d0*/  FCHK P0, R5, 255 ;  /* 0x437f000005007902 */ /* 0x000e260000000000 */
[----:B------:R-:W-:-:S04]  /*02e0*/  FFMA R4, R0, R5, RZ ;  /* 0x0000000500047223 */ /* 0x000fc800000000ff */
[----:B------:R-:W-:-:S04]  /*02f0*/  FFMA R9, R4, -255, R5 ;  /* 0xc37f000004097823 */ /* 0x000fc80000000005 */
[----:B------:R-:W-:Y:S01]  /*0300*/  FFMA R4, R0, R9, R4 ;  /* 0x0000000900047223 */ /* 0x000fe20000000004 */
[----:B0-----:R-:W-:Y:S06]  /*0310*/  @!P0 BRA `(.L_x_41) ;  /* 0x0000000000148947 */ /* 0x001fec0003800000 */
[----:B------:R-:W-:Y:S02]  /*0320*/  IMAD.MOV.U32 R0, RZ, RZ, R5 ;  /* 0x000000ffff007224 */ /* 0x000fe400078e0005 */
[----:B------:R-:W-:Y:S01]  /*0330*/  HFMA2 R5, -RZ, RZ, 3.748046875, 0 ;  /* 0x437f0000ff057431 */ /* 0x000fe200000001ff */
[----:B------:R-:W-:-:S07]  /*0340*/  MOV R12, 0x360 ;  /* 0x00000360000c7802 */ /* 0x000fce0000000f00 */
[----:B------:R-:W-:Y:S05]  /*0350*/  CALL.REL.NOINC `($__internal_2_$__cuda_sm3x_div_rn_noftz_f32_slowpath) ;  /* 0x0000000400ac7944 */ /* 0x000fea0003c00000 */
[----:B------:R-:W-:-:S07]  /*0360*/  IMAD.MOV.U32 R4, RZ, RZ, R0 ;  /* 0x000000ffff047224 */ /* 0x000fce00078e0000 */
.L_x_41:
[----:B------:R-:W-:Y:S05]  /*0370*/  BSYNC.RECONVERGENT B0 ;  /* 0x0000000000007941 */ /* 0x000fea0003800200 */
.L_x_40:
[----:B------:R-:W-:Y:S01]  /*0380*/  MOV R5, 0x437f0000 ;  /* 0x437f000000057802 */ /* 0x000fe20000000f00 */
[----:B------:R-:W-:Y:S01]  /*0390*/  IMAD.MOV.U32 R0, RZ, RZ, 0x3b808081 ;  /* 0x3b808081ff007424 */ /* 0x000fe200078e00ff */
[----:B------:R-:W-:Y:S01]  /*03a0*/  I2FP.F32.U32 R3, R3 ;  /* 0x0000000300037245 */ /* 0x000fe20000201000 */
[----:B------:R-:W-:Y:S02]  /*03b0*/  BSSY.RECONVERGENT B0, `(.L_x_42) ;  /* 0x000000d000007945 */ /* 0x000fe40003800200 */
[----:B------:R-:W-:Y:S01]  /*03c0*/  FFMA R5, R0, -R5, 1 ;  /* 0x3f80000000057423 */ /* 0x000fe20000000805 */
[----:B------:R-:W0:Y:S03]  /*03d0*/  FCHK P0, R3, 255 ;  /* 0x437f000003007902 */ /* 0x000e260000000000 */
[----:B------:R-:W-:-:S04]  /*03e0*/  FFMA R0, R5, R0, 0.0039215688593685626984 ;  /* 0x3b80808105007423 */ /* 0x000fc80000000000 */
[----:B------:R-:W-:-:S04]  /*03f0*/  FFMA R6, R0, R3, RZ ;  /* 0x0000000300067223 */ /* 0x000fc800000000ff */
[----:B------:R-:W-:-:S04]  /*0400*/  FFMA R5, R6, -255, R3 ;  /* 0xc37f000006057823 */ /* 0x000fc80000000003 */
[----:B------:R-:W-:Y:S01]  /*0410*/  FFMA R6, R0, R5, R6 ;  /* 0x0000000500067223 */ /* 0x000fe20000000006 */
[----:B0-----:R-:W-:Y:S06]  /*0420*/  @!P0 BRA `(.L_x_43) ;  /* 0x0000000000148947 */ /* 0x001fec0003800000 */
[----:B------:R-:W-:Y:S01]  /*0430*/  IMAD.MOV.U32 R0, RZ, RZ, R3 ;  /* 0x000000ffff007224 */ /* 0x000fe200078e0003 */
[----:B------:R-:W-:Y:S01]  /*0440*/  MOV R12, 0x470 ;  /* 0x00000470000c7802 */ /* 0x000fe20000000f00 */
[----:B------:R-:W-:-:S07]  /*0450*/  IMAD.MOV.U32 R5, RZ, RZ, 0x437f0000 ;  /* 0x437f0000ff057424 */ /* 0x000fce00078e00ff */
[----:B------:R-:W-:Y:S05]  /*0460*/  CALL.REL.NOINC `($__internal_2_$__cuda_sm3x_div_rn_noftz_f32_slowpath) ;  /* 0x0000000400687944 */ /* 0x000fea0003c00000 */
[----:B------:R-:W-:-:S07]  /*0470*/  MOV R6, R0 ;  /* 0x0000000000067202 */ /* 0x000fce0000000f00 */
.L_x_43:
[----:B------:R-:W-:Y:S05]  /*0480*/  BSYNC.RECONVERGENT B0 ;  /* 0x0000000000007941 */ /* 0x000fea0003800200 */
.L_x_42:
[----:B------:R-:W-:Y:S01]  /*0490*/  FMNMX3 R10, R4, R6, R7, !PT ;  /* 0x00000006040a7276 */ /* 0x000fe20007800007 */
[----:B------:R-:W-:Y:S01]  /*04a0*/  BSSY.RECONVERGENT B0, `(.L_x_44) ;  /* 0x0000051000007945 */ /* 0x000fe20003800200 */
[----:B------:R-:W-:Y:S02]  /*04b0*/  IMAD.MOV.U32 R9, RZ, RZ, RZ ;  /* 0x000000ffff097224 */ /* 0x000fe400078e00ff */
[----:B------:R-:W-:-:S13]  /*04c0*/  FSETP.NEU.AND P0, PT, R10, RZ, PT ;  /* 0x000000ff0a00720b */ /* 0x000fda0003f0d000 */
[----:B------:R-:W-:Y:S05]  /*04d0*/  @!P0 BRA `(.L_x_45) ;  /* 0x0000000400348947 */ /* 0x000fea0003800000 */
[----:B------:R-:W0:Y:S01]  /*04e0*/  MUFU.RCP R5, R10 ;  /* 0x0000000a00057308 */ /* 0x000e220000001000 */
[----:B------:R-:W-:Y:S01]  /*04f0*/  FMNMX3 R3, R4, R6, R7, PT ;  /* 0x0000000604037276 */ /* 0x000fe20003800007 */
[----:B------:R-:W-:Y:S04]  /*0500*/  BSSY.RECONVERGENT B1, `(.L_x_46) ;  /* 0x000000e000017945 */ /* 0x000fe80003800200 */
[----:B------:R-:W-:-:S04]  /*0510*/  FADD R3, R10, -R3 ;  /* 0x800000030a037221 */ /* 0x000fc80000000000 */
[----:B------:R-:W1:Y:S01]  /*0520*/  FCHK P0, R3, R10 ;  /* 0x0000000a03007302 */ /* 0x000e620000000000 */
[----:B0-----:R-:W-:-:S04]  /*0530*/  FFMA R0, -R10, R5, 1 ;  /* 0x3f8000000a007423 */ /* 0x001fc80000000105 */
[----:B------:R-:W-:-:S04]  /*0540*/  FFMA R0, R5, R0, R5 ;  /* 0x0000000005007223 */ /* 0x000fc80000000005 */
[----:B------:R-:W-:-:S04]  /*0550*/  FFMA R5, R3, R0, RZ ;  /* 0x0000000003057223 */ /* 0x000fc800000000ff */
[----:B------:R-:W-:-:S04]  /*0560*/  FFMA R9, -R10, R5, R3 ;  /* 0x000000050a097223 */ /* 0x000fc80000000103 */
[----:B------:R-:W-:Y:S01]  /*0570*/  FFMA R9, R0, R9, R5 ;  /* 0x0000000900097223 */ /* 0x000fe20000000005 */
[----:B-1----:R-:W-:Y:S06]  /*0580*/  @!P0 BRA `(.L_x_47) ;  /* 0x0000000000148947 */ /* 0x002fec0003800000 */
[----:B------:R-:W-:Y:S01]  /*0590*/  MOV R0, R3 ;  /* 0x0000000300007202 */ /* 0x000fe20000000f00 */
[----:B------:R-:W-:Y:S01]  /*05a0*/  IMAD.MOV.U32 R5, RZ, RZ, R10 ;  /* 0x000000ffff057224 */ /* 0x000fe200078e000a */
[----:B------:R-:W-:-:S07]  /*05b0*/  MOV R12, 0x5d0 ;  /* 0x000005d0000c7802 */ /* 0x000fce0000000f00 */
[----:B------:R-:W-:Y:S05]  /*05c0*/  CALL.REL.NOINC `($__internal_2_$__cuda_sm3x_div_rn_noftz_f32_slowpath) ;  /* 0x0000000400107944 */ /* 0x000fea0003c00000 */
[----:B------:R-:W-:-:S07]  /*05d0*/  MOV R9, R0 ;  /* 0x0000000000097202 */ /* 0x000fce0000000f00 */
.L_x_47:
[----:B------:R-:W-:Y:S05]  /*05e0*/  BSYNC.RECONVERGENT B1 ;  /* 0x0000000000017941 */ /* 0x000fea0003800200 */
.L_x_46:
[----:B------:R-:W-:-:S13]  /*05f0*/  FSETP.GEU.AND P0, PT, R3, 0.0010000000474974513054, PT ;  /* 0x3a83126f0300780b */ /* 0x000fda0003f0e000 */
[----:B------:R-:W-:Y:S05]  /*0600*/  @!P0 BRA `(.L_x_45) ;  /* 0x0000000000e88947 */ /* 0x000fea0003800000 */
[----:B------:R-:W-:-:S13]  /*0610*/  FSETP.NEU.AND P0, PT, R10, R7, PT ;  /* 0x000000070a00720b */ /* 0x000fda0003f0d000 */
[----:B------:R-:W-:Y:S05]  /*0620*/  @P0 BRA `(.L_x_48) ;  /* 0x00000000004c0947 */ /* 0x000fea0003800000 */
[----:B------:R-:W0:Y:S01]  /*0630*/  MUFU.RCP R8, R3 ;  /* 0x0000000300087308 */ /* 0x000e220000001000 */
[----:B------:R-:W-:Y:S01]  /*0640*/  FADD R0, -R6, R4 ;  /* 0x0000000406007221 */ /* 0x000fe20000000100 */
[----:B------:R-:W-:Y:S03]  /*0650*/  BSSY.RECONVERGENT B1, `(.L_x_49) ;  /* 0x000000d000017945 */ /* 0x000fe60003800200 */
[----:B------:R-:W-:-:S04]  /*0660*/  FMUL R0, R0, 60 ;  /* 0x4270000000007820 */ /* 0x000fc80000400000 */
[----:B------:R-:W1:Y:S01]  /*0670*/  FCHK P0, R0, R3 ;  /* 0x0000000300007302 */ /* 0x000e620000000000 */
[----:B0-----:R-:W-:-:S04]  /*0680*/  FFMA R5, -R3, R8, 1 ;  /* 0x3f80000003057423 */ /* 0x001fc80000000108 */
[----:B------:R-:W-:-:S04]  /*0690*/  FFMA R5, R8, R5, R8 ;  /* 0x0000000508057223 */ /* 0x000fc80000000008 */
[----:B------:R-:W-:-:S04]  /*06a0*/  FFMA R4, R0, R5, RZ ;  /* 0x0000000500047223 */ /* 0x000fc800000000ff */
[----:B------:R-:W-:-:S04]  /*06b0*/  FFMA R6, -R3, R4, R0 ;  /* 0x0000000403067223 */ /* 0x000fc80000000100 */
[----:B------:R-:W-:Y:S01]  /*06c0*/  FFMA R8, R5, R6, R4 ;  /* 0x0000000605087223 */ /* 0x000fe20000000004 */
[----:B-1----:R-:W-:Y:S06]  /*06d0*/  @!P0 BRA `(.L_x_50) ;  /* 0x0000000000108947 */ /* 0x002fec0003800000 */
[----:B------:R-:W-:Y:S01]  /*06e0*/  IMAD.MOV.U32 R5, RZ, RZ, R3 ;  /* 0x000000ffff057224 */ /* 0x000fe200078e0003 */
[----:B------:R-:W-:-:S07]  /*06f0*/  MOV R12, 0x710 ;  /* 0x00000710000c7802 */ /* 0x000fce0000000f00 */
[----:B------:R-:W-:Y:S05]  /*0700*/  CALL.REL.NOINC `($__internal_2_$__cuda_sm3x_div_rn_noftz_f32_slowpath) ;  /* 0x0000000000c07944 */ /* 0x000fea0003c00000 */
[----:B------:R-:W-:-:S07]  /*0710*/  MOV R8, R0 ;  /* 0x0000000000087202 */ /* 0x000fce0000000f00 */
.L_x_50:
[----:B------:R-:W-:Y:S05]  /*0720*/  BSYNC.RECONVERGENT B1 ;  /* 0x0000000000017941 */ /* 0x000fea0003800200 */
.L_x_49:
[----:B------:R-:W-:-:S13]  /*0730*/  FSETP.GEU.AND P0, PT, R8, RZ, PT ;  /* 0x000000ff0800720b */ /* 0x000fda0003f0e000 */
[----:B------:R-:W-:Y:S01]  /*0740*/  @!P0 FADD R8, R8, 360 ;  /* 0x43b4000008088421 */ /* 0x000fe20000000000 */
[----:B------:R-:W-:Y:S06]  /*0750*/  BRA `(.L_x_45) ;  /* 0x0000000000947947 */ /* 0x000fec0003800000 */
.L_x_48:
[----:B------:R-:W-:-:S13]  /*0760*/  FSETP.NEU.AND P0, PT, R10, R4, PT ;  /* 0x000000040a00720b */ /* 0x000fda0003f0d000 */
[----:B------:R-:W-:Y:S05]  /*0770*/  @P0 BRA `(.L_x_51) ;  /* 0x0000000000480947 */ /* 0x000fea0003800000 */
[----:B------:R-:W0:Y:S01]  /*0780*/  MUFU.RCP R0, R3 ;  /* 0x0000000300007308 */ /* 0x000e220000001000 */
[----:B------:R-:W-:Y:S01]  /*0790*/  FADD R6, R6, -R7 ;  /* 0x8000000706067221 */ /* 0x000fe20000000000 */
[----:B------:R-:W-:Y:S06]  /*07a0*/  BSSY.RECONVERGENT B1, `(.L_x_52) ;  /* 0x000000c000017945 */ /* 0x000fec0003800200 */
        /* <DEDUP_REMOVED lines=8> */
[----:B------:R-:W-:Y:S02]  /*0830*/  MOV R5, R3 ;  /* 0x0000000300057202 */ /* 0x000fe40000000f00 */
[----:B------:R-:W-:-:S07]  /*0840*/  MOV R12, 0x860 ;  /* 0x00000860000c7802 */ /* 0x000fce0000000f00 */
[----:B------:R-:W-:Y:S05]  /*0850*/  CALL.REL.NOINC `($__internal_2_$__cuda_sm3x_div_rn_noftz_f32_slowpath) ;  /* 0x00000000006c7944 */ /* 0x000fea0003c00000 */
.L_x_53:
[----:B------:R-:W-:Y:S05]  /*0860*/  BSYNC.RECONVERGENT B1 ;  /* 0x0000000000017941 */ /* 0x000fea0003800200 */
.L_x_52:
[----:B------:R-:W-:-:S04]  /*0870*/  FADD R0, R0, 2 ;  /* 0x4000000000007421 */ /* 0x000fc80000000000 */
[----:B------:R-:W-:Y:S01]  /*0880*/  FMUL R8, R0, 60 ;  /* 0x4270000000087820 */ /* 0x000fe20000400000 */
[----:B------:R-:W-:Y:S06]  /*0890*/  BRA `(.L_x_45) ;  /* 0x0000000000447947 */ /* 0x000fec0003800000 */
.L_x_51:
[----:B------:R-:W0:Y:S01]  /*08a0*/  MUFU.RCP R0, R3 ;  /* 0x0000000300007308 */ /* 0x000e220000001000 */
[----:B------:R-:W-:Y:S01]  /*08b0*/  FADD R6, -R4, R7 ;  /* 0x0000000704067221 */ /* 0x000fe20000000100 */
        /* <DEDUP_REMOVED lines=12> */
.L_x_55:
[----:B------:R-:W-:Y:S05]  /*0980*/  BSYNC.RECONVERGENT B1 ;  /* 0x0000000000017941 */ /* 0x000fea0003800200 */
.L_x_54:
[----:B------:R-:W-:-:S04]  /*0990*/  FADD R0, R0, 4 ;  /* 0x4080000000007421 */ /* 0x000fc80000000000 */
[----:B------:R-:W-:-:S07]  /*09a0*/  FMUL R8, R0, 60 ;  /* 0x4270000000087820 */ /* 0x000fce0000400000 */
.L_x_45:
[----:B------:R-:W-:Y:S05]  /*09b0*/  BSYNC.RECONVERGENT B0 ;  /* 0x0000000000007941 */ /* 0x000fea0003800200 */
.L_x_44:
[----:B------:R-:W0:Y:S01]  /*09c0*/  LDC.64 R4, c[0x0][0x388] ;  /* 0x0000e200ff047b82 */ /* 0x000e220000000a00 */
[----:B------:R-:W-:Y:S01]  /*09d0*/  I2FP.F32.U32 R11, R11 ;  /* 0x0000000b000b7245 */ /* 0x000fe20000201000 */
[----:B0-----:R-:W-:-:S05]  /*09e0*/  IMAD.WIDE R2, R2, 0x10, R4 ;  /* 0x0000001002027825 */ /* 0x001fca00078e0204 */
[----:B------:R-:W-:Y:S01]  /*09f0*/  STG.E.128 desc[UR4][R2.64], R8 ;  /* 0x0000000802007986 */ /* 0x000fe2000c101d04 */
[----:B------:R-:W-:Y:S05]  /*0a00*/  EXIT ;  /* 0x000000000000794d */ /* 0x000fea0003800000 */
        .weak           $__internal_2_$__cuda_sm3x_div_rn_noftz_f32_slowpath
        .type           $__internal_2_$__cuda_sm3x_div_rn_noftz_f32_slowpath,@function
        .size           $__internal_2_$__cuda_sm3x_div_rn_noftz_f32_slowpath,(.L_x_70 - $__internal_2_$__cuda_sm3x_div_rn_noftz_f32_slowpath)
$__internal_2_$__cuda_sm3x_div_rn_noftz_f32_slowpath:
[----:B------:R-:W-:Y:S01]  /*0a10*/  SHF.R.U32.HI R13, RZ, 0x17, R5 ;  /* 0x00000017ff0d7819 */ /* 0x000fe20000011605 */
[----:B------:R-:W-:Y:S01]  /*0a20*/  BSSY.RECONVERGENT B2, `(.L_x_56) ;  /* 0x0000062000027945 */ /* 0x000fe20003800200 */
[----:B------:R-:W-:Y:S02]  /*0a30*/  SHF.R.U32.HI R14, RZ, 0x17, R0 ;  /* 0x00000017ff0e7819 */ /* 0x000fe40000011600 */
[----:B------:R-:W-:Y:S02]  /*0a40*/  LOP3.LUT R13, R13, 0xff, RZ, 0xc0, !PT ;  /* 0x000000ff0d0d7812 */ /* 0x000fe400078ec0ff */
[----:B------:R-:W-:-:S03]  /*0a50*/  LOP3.LUT R15, R14, 0xff, RZ, 0xc0, !PT ;  /* 0x000000ff0e0f7812 */ /* 0x000fc600078ec0ff */
[----:B------:R-:W-:Y:S01]  /*0a60*/  VIADD R17, R13, 0xffffffff ;  /* 0xffffffff0d117836 */ /* 0x000fe20000000000 */
[----:B------:R-:W-:-:S04]  /*0a70*/  IADD3 R16, PT, PT, R15, -0x1, RZ ;  /* 0xffffffff0f107810 */ /* 0x000fc80007ffe0ff */
[----:B------:R-:W-:-:S04]  /*0a80*/  ISETP.GT.U32.AND P0, PT, R17, 0xfd, PT ;  /* 0x000000fd1100780c */ /* 0x000fc80003f04070 */
[----:B------:R-:W-:-:S13]  /*0a90*/  ISETP.GT.U32.OR P0, PT, R16, 0xfd, P0 ;  /* 0x000000fd1000780c */ /* 0x000fda0000704470 */
[----:B------:R-:W-:Y:S01]  /*0aa0*/  @!P0 IMAD.MOV.U32 R14, RZ, RZ, RZ ;  /* 0x000000ffff0e8224 */ /* 0x000fe200078e00ff */
[----:B------:R-:W-:Y:S06]  /*0ab0*/  @!P0 BRA `(.L_x_57) ;  /* 0x00000000005c8947 */ /* 0x000fec0003800000 */
[----:B------:R-:W-:Y:S02]  /*0ac0*/  FSETP.GTU.FTZ.AND P0, PT, |R0|, +INF , PT ;  /* 0x7f8000000000780b */ /* 0x000fe40003f1c200 */
[----:B------:R-:W-:-:S04]  /*0ad0*/  FSETP.GTU.FTZ.AND P1, PT, |R5|, +INF , PT ;  /* 0x7f8000000500780b */ /* 0x000fc80003f3c200 */
[----:B------:R-:W-:-:S13]  /*0ae0*/  PLOP3.LUT P0, PT, P0, P1, PT, 0xf8, 0x8f ;  /* 0x00000000008f781c */ /* 0x000fda0000703f70 */
[----:B------:R-:W-:Y:S05]  /*0af0*/  @P0 BRA `(.L_x_58) ;  /* 0x00000004004c0947 */ /* 0x000fea0003800000 */
[----:B------:R-:W-:-:S13]  /*0b00*/  LOP3.LUT P0, RZ, R5, 0x7fffffff, R0, 0xc8, !PT ;  /* 0x7fffffff05ff7812 */ /* 0x000fda000780c800 */
[----:B------:R-:W-:Y:S05]  /*0b10*/  @!P0 BRA `(.L_x_59) ;  /* 0x00000004003c8947 */ /* 0x000fea0003800000 */
[C---:B------:R-:W-:Y:S02]  /*0b20*/  FSETP.NEU.FTZ.AND P2, PT, |R0|.reuse, +INF , PT ;  /* 0x7f8000000000780b */ /* 0x040fe40003f5d200 */
[----:B------:R-:W-:Y:S02]  /*0b30*/  FSETP.NEU.FTZ.AND P1, PT, |R5|, +INF , PT ;  /* 0x7f8000000500780b */ /* 0x000fe40003f3d200 */
[----:B------:R-:W-:-:S11]  /*0b40*/  FSETP.NEU.FTZ.AND P0, PT, |R0|, +INF , PT ;  /* 0x7f8000000000780b */ /* 0x000fd60003f1d200 */
[----:B------:R-:W-:Y:S05]  /*0b50*/  @!P1 BRA !P2, `(.L_x_59) ;  /* 0x00000004002c9947 */ /* 0x000fea0005000000 */
[----:B------:R-:W-:-:S04]  /*0b60*/  LOP3.LUT P2, RZ, R0, 0x7fffffff, RZ, 0xc0, !PT ;  /* 0x7fffffff00ff7812 */ /* 0x000fc8000784c0ff */
[----:B------:R-:W-:-:S13]  /*0b70*/  PLOP3.LUT P1, PT, P1, P2, PT, 0x2f, 0xf2 ;  /* 0x0000000000f2781c */ /* 0x000fda0000f24577 */
[----:B------:R-:W-:Y:S05]  /*0b80*/  @P1 BRA `(.L_x_60) ;  /* 0x0000000400181947 */ /* 0x000fea0003800000 */
[----:B------:R-:W-:-:S04]  /*0b90*/  LOP3.LUT P1, RZ, R5, 0x7fffffff, RZ, 0xc0, !PT ;  /* 0x7fffffff05ff7812 */ /* 0x000fc8000782c0ff */
[----:B------:R-:W-:-:S13]  /*0ba0*/  PLOP3.LUT P0, PT, P0, P1, PT, 0x2f, 0xf2 ;  /* 0x0000000000f2781c */ /* 0x000fda0000702577 */
[----:B------:R-:W-:Y:S05]  /*0bb0*/  @P0 BRA `(.L_x_61) ;  /* 0x0000000400000947 */ /* 0x000fea0003800000 */
[----:B------:R-:W-:Y:S02]  /*0bc0*/  ISETP.GE.AND P0, PT, R16, RZ, PT ;  /* 0x000000ff1000720c */ /* 0x000fe40003f06270 */
[----:B------:R-:W-:-:S11]  /*0bd0*/  ISETP.GE.AND P1, PT, R17, RZ, PT ;  /* 0x000000ff1100720c */ /* 0x000fd60003f26270 */
[----:B------:R-:W-:Y:S01]  /*0be0*/  @P0 MOV R14, RZ ;  /* 0x000000ff000e0202 */ /* 0x000fe20000000f00 */
[----:B------:R-:W-:Y:S02]  /*0bf0*/  @!P0 IMAD.MOV.U32 R14, RZ, RZ, -0x40 ;  /* 0xffffffc0ff0e8424 */ /* 0x000fe400078e00ff */
[----:B------:R-:W-:Y:S01]  /*0c00*/  @!P0 FFMA R0, R0, 1.84467440737095516160e+19, RZ ;  /* 0x5f80000000008823 */ /* 0x000fe200000000ff */
[----:B------:R-:W-:Y:S02]  /*0c10*/  @!P1 FFMA R5, R5, 1.84467440737095516160e+19, RZ ;  /* 0x5f80000005059823 */ /* 0x000fe400000000ff */
[----:B------:R-:W-:-:S07]  /*0c20*/  @!P1 IADD3 R14, PT, PT, R14, 0x40, RZ ;  /* 0x000000400e0e9810 */ /* 0x000fce0007ffe0ff */
.L_x_57:
[----:B------:R-:W-:Y:S01]  /*0c30*/  LEA R16, R13, 0xc0800000, 0x17 ;  /* 0xc08000000d107811 */ /* 0x000fe200078eb8ff */
[----:B------:R-:W-:Y:S01]  /*0c40*/  BSSY.RECONVERGENT B3, `(.L_x_62) ;  /* 0x0000036000037945 */ /* 0x000fe20003800200 */
[----:B------:R-:W-:-:S03]  /*0c50*/  IADD3 R15, PT, PT, R15, -0x7f, RZ ;  /* 0xffffff810f0f7810 */ /* 0x000fc60007ffe0ff */
[----:B------:R-:W-:Y:S02]  /*0c60*/  IMAD.IADD R17, R5, 0x1, -R16 ;  /* 0x0000000105117824 */ /* 0x000fe400078e0a10 */
[C---:B------:R-:W-:Y:S01]  /*0c70*/  IMAD R0, R15.reuse, -0x800000, R0 ;  /* 0xff8000000f007824 */ /* 0x040fe200078e0200 */
[----:B------:R-:W-:Y:S01]  /*0c80*/  IADD3 R15, PT, PT, R15, 0x7f, -R13 ;  /* 0x0000007f0f0f7810 */ /* 0x000fe20007ffe80d */
[----:B------:R-:W0:Y:S01]  /*0c90*/  MUFU.RCP R5, R17 ;  /* 0x0000001100057308 */ /* 0x000e220000001000 */
[----:B------:R-:W-:-:S03]  /*0ca0*/  FADD.FTZ R19, -R17, -RZ ;  /* 0x800000ff11137221 */ /* 0x000fc60000010100 */
[----:B------:R-:W-:Y:S02]  /*0cb0*/  IMAD.IADD R15, R15, 0x1, R14 ;  /* 0x000000010f0f7824 */ /* 0x000fe400078e020e */
        /* <DEDUP_REMOVED lines=20> */
[-CC-:B------:R-:W-:Y:S01]  /*0e00*/  FFMA.RZ R13, R5, R19.reuse, R16.reuse ;  /* 0x00000013050d7223 */ /* 0x180fe2000000c010 */
[----:B------:R-:W-:Y:S01]  /*0e10*/  IMAD.MOV R15, RZ, RZ, -R17 ;  /* 0x000000ffff0f7224 */ /* 0x000fe200078e0a11 */
[C---:B------:R-:W-:Y:S02]  /*0e20*/  ISETP.NE.AND P2, PT, R17.reuse, RZ, PT ;  /* 0x000000ff1100720c */ /* 0x040fe40003f45270 */
[----:B------:R-:W-:Y:S02]  /*0e30*/  ISETP.NE.AND P1, PT, R17, RZ, PT ;  /* 0x000000ff1100720c */ /* 0x000fe40003f25270 */
[----:B------:R-:W-:Y:S01]  /*0e40*/  LOP3.LUT R14, R13, 0x7fffff, RZ, 0xc0, !PT ;  /* 0x007fffff0d0e7812 */ /* 0x000fe200078ec0ff */
[CCC-:B------:R-:W-:Y:S01]  /*0e50*/  FFMA.RP R13, R5.reuse, R19.reuse, R16.reuse ;  /* 0x00000013050d7223 */ /* 0x1c0fe20000008010 */
[----:B------:R-:W-:Y:S01]  /*0e60*/  FFMA.RM R16, R5, R19, R16 ;  /* 0x0000001305107223 */ /* 0x000fe20000004010 */
[----:B------:R-:W-:Y:S02]  /*0e70*/  IADD3 R5, PT, PT, R17, 0x20, RZ ;  /* 0x0000002011057810 */ /* 0x000fe40007ffe0ff */
[----:B------:R-:W-:-:S02]  /*0e80*/  LOP3.LUT R14, R14, 0x800000, RZ, 0xfc, !PT ;  /* 0x008000000e0e7812 */ /* 0x000fc400078efcff */
[----:B------:R-:W-:Y:S02]  /*0e90*/  FSETP.NEU.FTZ.AND P0, PT, R13, R16, PT ;  /* 0x000000100d00720b */ /* 0x000fe40003f1d000 */
[----:B------:R-:W-:Y:S02]  /*0ea0*/  SHF.L.U32 R5, R14, R5, RZ ;  /* 0x000000050e057219 */ /* 0x000fe400000006ff */
[----:B------:R-:W-:Y:S02]  /*0eb0*/  SEL R13, R15, RZ, P2 ;  /* 0x000000ff0f0d7207 */ /* 0x000fe40001000000 */
[----:B------:R-:W-:Y:S02]  /*0ec0*/  ISETP.NE.AND P1, PT, R5, RZ, P1 ;  /* 0x000000ff0500720c */ /* 0x000fe40000f25270 */
[----:B------:R-:W-:Y:S02]  /*0ed0*/  SHF.R.U32.HI R13, RZ, R13, R14 ;  /* 0x0000000dff0d7219 */ /* 0x000fe4000001160e */
[----:B------:R-:W-:-:S02]  /*0ee0*/  PLOP3.LUT P0, PT, P0, P1, PT, 0xf8, 0x8f ;  /* 0x00000000008f781c */ /* 0x000fc40000703f70 */
[----:B------:R-:W-:Y:S02]  /*0ef0*/  SHF.R.U32.HI R14, RZ, 0x1, R13 ;  /* 0x00000001ff0e7819 */ /* 0x000fe4000001160d */
[----:B------:R-:W-:-:S04]  /*0f00*/  SEL R5, RZ, 0x1, !P0 ;  /* 0x00000001ff057807 */ /* 0x000fc80004000000 */
[----:B------:R-:W-:-:S04]  /*0f10*/  LOP3.LUT R16, R5, 0x1, R14, 0xf8, !PT ;  /* 0x0000000105107812 */ /* 0x000fc800078ef80e */
[----:B------:R-:W-:-:S04]  /*0f20*/  LOP3.LUT R13, R16, R13, RZ, 0xc0, !PT ;  /* 0x0000000d100d7212 */ /* 0x000fc800078ec0ff */
[----:B------:R-:W-:-:S04]  /*0f30*/  IADD3 R13, PT, PT, R14, R13, RZ ;  /* 0x0000000d0e0d7210 */ /* 0x000fc80007ffe0ff */
[----:B------:R-:W-:Y:S01]  /*0f40*/  LOP3.LUT R0, R13, R0, RZ, 0xfc, !PT ;  /* 0x000000000d007212 */ /* 0x000fe200078efcff */
[----:B------:R-:W-:Y:S06]  /*0f50*/  BRA `(.L_x_65) ;  /* 0x0000000000107947 */ /* 0x000fec0003800000 */
.L_x_64:
[----:B------:R-:W-:-:S04]  /*0f60*/  LOP3.LUT R0, R0, 0x80000000, RZ, 0xc0, !PT ;  /* 0x8000000000007812 */ /* 0x000fc800078ec0ff */
[----:B------:R-:W-:Y:S01]  /*0f70*/  LOP3.LUT R0, R0, 0x7f800000, RZ, 0xfc, !PT ;  /* 0x7f80000000007812 */ /* 0x000fe200078efcff */
[----:B------:R-:W-:Y:S06]  /*0f80*/  BRA `(.L_x_65) ;  /* 0x0000000000047947 */ /* 0x000fec0003800000 */
.L_x_63:
[----:B------:R-:W-:-:S07]  /*0f90*/  IMAD R0, R15, 0x800000, R0 ;  /* 0x008000000f007824 */ /* 0x000fce00078e0200 */
.L_x_65:
[----:B------:R-:W-:Y:S05]  /*0fa0*/  BSYNC.RECONVERGENT B3 ;  /* 0x0000000000037941 */ /* 0x000fea0003800200 */
.L_x_62:
[----:B------:R-:W-:Y:S05]  /*0fb0*/  BRA `(.L_x_66) ;  /* 0x0000000000207947 */ /* 0x000fea0003800000 */
.L_x_61:
[----:B------:R-:W-:-:S04]  /*0fc0*/  LOP3.LUT R0, R5, 0x80000000, R0, 0x48, !PT ;  /* 0x8000000005007812 */ /* 0x000fc800078e4800 */
[----:B------:R-:W-:Y:S01]  /*0fd0*/  LOP3.LUT R0, R0, 0x7f800000, RZ, 0xfc, !PT ;  /* 0x7f80000000007812 */ /* 0x000fe200078efcff */
[----:B------:R-:W-:Y:S06]  /*0fe0*/  BRA `(.L_x_66) ;  /* 0x0000000000147947 */ /* 0x000fec0003800000 */
.L_x_60:
[----:B------:R-:W-:Y:S01]  /*0ff0*/  LOP3.LUT R0, R5, 0x80000000, R0, 0x48, !PT ;  /* 0x8000000005007812 */ /* 0x000fe200078e4800 */
[----:B------:R-:W-:Y:S06]  /*1000*/  BRA `(.L_x_66) ;  /* 0x00000000000c7947 */ /* 0x000fec0003800000 */
.L_x_59:
[----:B------:R-:W0:Y:S01]  /*1010*/  MUFU.RSQ R0, -QNAN ;  /* 0xffc0000000007908 */ /* 0x000e220000001400 */
[----:B------:R-:W-:Y:S05]  /*1020*/  BRA `(.L_x_66) ;  /* 0x0000000000047947 */ /* 0x000fea0003800000 */
.L_x_58:
[----:B------:R-:W-:-:S07]  /*1030*/  FADD.FTZ R0, R0, R5 ;  /* 0x0000000500007221 */ /* 0x000fce0000010000 */
.L_x_66:
[----:B------:R-:W-:Y:S05]  /*1040*/  BSYNC.RECONVERGENT B2 ;  /* 0x0000000000027941 */ /* 0x000fea0003800200 */
.L_x_56:
[----:B------:R-:W-:-:S04]  /*1050*/  HFMA2 R13, -RZ, RZ, 0, 0 ;  /* 0x00000000ff0d7431 */ /* 0x000fc800000001ff */
[----:B0-----:R-:W-:Y:S05]  /*1060*/  RET.REL.NODEC R12 `(_Z14convert_to_hsvP6uchar4P6float4ii) ;  /* 0xffffffec0ce47950 */ /* 0x001fea0003c3ffff */
.L_x_67:
        /* <DEDUP_REMOVED lines=9> */
.L_x_70:


//--------------------- .nv.shared._Z14draw_histogramPjP6uchar4 --------------------------
	.section	.nv.shared._Z14draw_histogramPjP6uchar4,"aw",@nobits
	.sectionflags	@""
	.align	4
.nv.shared._Z14draw_histogramPjP6uchar4:
	.zero		1028


//--------------------- .nv.shared.reserved.0     --------------------------
	.section	.nv.shared.reserved.0,"aw",@nobits
	.weak		__nv_reservedSMEM_offset_0_alias
	.size		__nv_reservedSMEM_offset_0_alias, 0, 64
	.other		__nv_reservedSMEM_offset_0_alias,@"STO_CUDA_RESERVED_SHARED STV_DEFAULT"
__nv_reservedSMEM_offset_0_alias:
	.zero		0
	.zero		64


//--------------------- .nv.shared._Z21compute_hue_histogramP6float4Pjii --------------------------
	.section	.nv.shared._Z21compute_hue_histogramP6float4Pjii,"aw",@nobits
	.sectionflags	@""
	.align	4
.nv.shared._Z21compute_hue_histogramP6float4Pjii:
	.zero		2464


//--------------------- .nv.constant0._Z14draw_histogramPjP6uchar4 --------------------------
	.section	.nv.constant0._Z14draw_histogramPjP6uchar4,"a",@progbits
	.sectionflags	@""
	.align	4
.nv.constant0._Z14draw_histogramPjP6uchar4:
	.zero		912


//--------------------- .nv.constant0._Z21compute_hue_histogramP6float4Pjii --------------------------
	.section	.nv.constant0._Z21compute_hue_histogramP6float4Pjii,"a",@progbits
	.sectionflags	@""
	.align	4
.nv.constant0._Z21compute_hue_histogramP6float4Pjii:
	.zero		920


//--------------------- .nv.constant0._Z14convert_to_rgbP6float4P6uchar4ii --------------------------
	.section	.nv.constant0._Z14convert_to_rgbP6float4P6uchar4ii,"a",@progbits
	.sectionflags	@""
	.align	4
.nv.constant0._Z14convert_to_rgbP6float4P6uchar4ii:
	.zero		920


//--------------------- .nv.constant0._Z14convert_to_hsvP6uchar4P6float4ii --------------------------
	.section	.nv.constant0._Z14convert_to_hsvP6uchar4P6float4ii,"a",@progbits
	.sectionflags	@""
	.align	4
.nv.constant0._Z14convert_to_hsvP6uchar4P6float4ii:
	.zero		920


//--------------------- SYMBOLS --------------------------

	.type		.nv.reservedSmem.offset0,@object
	.size		.nv.reservedSmem.offset0,0x4
	.type		.nv.reservedSmem.cap,@object
	.size		.nv.reservedSmem.cap,0x4
